// auto-generated by cutlass_sweep.gemm — config: {"arch": "sm_90", "cluster_m": 1, "cluster_n": 2, "dtype": "fp16", "stages": 0, "tile_k": 64, "tile_m": 256, "tile_n": 256}
#include "cutlass/cutlass.h"
#include "cutlass/gemm/collective/collective_builder.hpp"
#include "cutlass/gemm/device/gemm_universal_adapter.h"
#include "cutlass/gemm/kernel/gemm_universal.hpp"
#include "cutlass/epilogue/collective/collective_builder.hpp"

using ElemA = cutlass::half_t;
using ElemB = cutlass::half_t;
using ElemCD = cutlass::half_t;
using Acc  = float;
using TileShape    = cute::Shape<cute::_256, cute::_256, cute::_64>;
using ClusterShape = cute::Shape<cute::_1, cute::_2, cute::_1>;

using CollectiveEpilogue = typename cutlass::epilogue::collective::CollectiveBuilder<
    cutlass::arch::Sm90, cutlass::arch::OpClassTensorOp,
    TileShape, ClusterShape,
    cutlass::epilogue::collective::EpilogueTileAuto,
    Acc, Acc,
    ElemCD, cutlass::layout::RowMajor, 128 / cutlass::sizeof_bits<ElemCD>::value,
    ElemCD, cutlass::layout::RowMajor, 128 / cutlass::sizeof_bits<ElemCD>::value,
    cutlass::epilogue::collective::EpilogueScheduleAuto
  >::CollectiveOp;

using CollectiveMainloop = typename cutlass::gemm::collective::CollectiveBuilder<
    cutlass::arch::Sm90, cutlass::arch::OpClassTensorOp,
    ElemA, cutlass::layout::RowMajor, 128 / cutlass::sizeof_bits<ElemA>::value,
    ElemB, cutlass::layout::ColumnMajor, 128 / cutlass::sizeof_bits<ElemB>::value,
    Acc,
    TileShape, ClusterShape,
    cutlass::gemm::collective::StageCountAutoCarveout<static_cast<int>(sizeof(typename CollectiveEpilogue::SharedStorage))>,
    cutlass::gemm::collective::KernelScheduleAuto
  >::CollectiveOp;

using GemmKernel = cutlass::gemm::kernel::GemmUniversal<
    cute::Shape<int,int,int,int>,
    CollectiveMainloop,
    CollectiveEpilogue
>;
using Gemm = cutlass::gemm::device::GemmUniversalAdapter<GemmKernel>;

// Force the device kernel symbol into the cubin without needing a host main.
auto* _anchor = &cutlass::device_kernel<GemmKernel>;


// ===== COMPILED SASS (sm_90a) =====

	.target	sm_90a

	.elftype	@"ET_EXEC"


//--------------------- .note.nv.tkinfo           --------------------------
	.section	.note.nv.tkinfo,"",@"SHT_NOTE"
	.sectionflags	@"SHF_NOTE_NV_TKINFO"
	.tkinfo
        /*0018*/ 	.word	0x00000002
        /*0030*/ 	.string	""
        /*0030*/ 	.string	"ptxas"
        /*0030*/ 	.string	"Cuda compilation tools, release 13.0, V13.0.88"
        /*0030*/ 	.string	"Build cuda_13.0.r13.0/compiler.36424714_0"
        /*0030*/ 	.string	"-arch sm_90a -m 64 "



//--------------------- .note.nv.cuinfo           --------------------------
	.section	.note.nv.cuinfo,"",@"SHT_NOTE"
	.sectionflags	@"SHF_NOTE_NV_CUINFO"
        /*0018*/ 	.short	0x0002
        /*001a*/ 	.short	0x005a
        /*001c*/ 	.short	0x0082
	.zero		2


//--------------------- .nv.info                  --------------------------
	.section	.nv.info,"",@"SHT_CUDA_INFO"
	.align	4


	//----- nvinfo : EIATTR_REGCOUNT
	.align		4
        /*0000*/ 	.byte	0x04, 0x2f
        /*0002*/ 	.short	(.L_15 - .L_14)
	.align		4
.L_14:
        /*0004*/ 	.word	index@(_ZN7cutlass13device_kernelINS_4gemm6kernel13GemmUniversalIN4cute5tupleIJiiiiEEENS1_10collective13CollectiveMmaINS1_34MainloopSm90TmaGmmaWarpSpecializedILi3ENS5_IJNS4_1CILi1EEENSA_ILi2EEESB_EEENS1_35KernelTmaWarpSpecializedCooperativeEEENS5_IJNSA_ILi256EEESG_NSA_ILi64EEEEEENS_6half_tENS5_IJlSB_lEEESJ_SK_NS4_8TiledMMAINS4_8MMA_AtomIJNS4_4SM904GMMA26MMA_64x256x16_F32F16F16_SSILNSO_5MajorE0ELSQ_0ELNSO_7ScaleInE1ELSR_1EEEEEENS4_6LayoutINS5_IJSC_SB_SB_EEENS5_IJSB_NSA_ILi0EEESW_EEEEENS5_IJNS4_10UnderscoreESZ_SZ_EEEEENS4_23SM90_TMA_LOAD_MULTICASTENS4_14ComposedLayoutINS4_7SwizzleILi3ELi4ELi3EEENS4_18smem_ptr_flag_bitsILi16EEENSU_INS5_IJNSA_ILi8EEESH_EEENS5_IJSH_SB_EEEEEEEvNS4_8identityENS4_13SM90_TMA_LOADES1C_vS1D_EENS_8epilogue10collective6detail29Sm90TmaWarpSpecializedAdapterINS1H_15DefaultEpilogueISJ_SK_SK_NS1G_6thread17LinearCombinationISJ_Li1EffLNS1L_9ScaleType4KindE0ELNS_15FloatRoundStyleE2ESJ_EENS1_15EpilogueDefaultEEEEEvvEEEEvNT_6ParamsE)
        /*0008*/ 	.word	0x000000a8


	//----- nvinfo : EIATTR_FRAME_SIZE
	.align		4
.L_15:
        /*000c*/ 	.byte	0x04, 0x11
        /*000e*/ 	.short	(.L_17 - .L_16)
	.align		4
.L_16:
        /*0010*/ 	.word	index@(_ZN7cutlass13device_kernelINS_4gemm6kernel13GemmUniversalIN4cute5tupleIJiiiiEEENS1_10collective13CollectiveMmaINS1_34MainloopSm90TmaGmmaWarpSpecializedILi3ENS5_IJNS4_1CILi1EEENSA_ILi2EEESB_EEENS1_35KernelTmaWarpSpecializedCooperativeEEENS5_IJNSA_ILi256EEESG_NSA_ILi64EEEEEENS_6half_tENS5_IJlSB_lEEESJ_SK_NS4_8TiledMMAINS4_8MMA_AtomIJNS4_4SM904GMMA26MMA_64x256x16_F32F16F16_SSILNSO_5MajorE0ELSQ_0ELNSO_7ScaleInE1ELSR_1EEEEEENS4_6LayoutINS5_IJSC_SB_SB_EEENS5_IJSB_NSA_ILi0EEESW_EEEEENS5_IJNS4_10UnderscoreESZ_SZ_EEEEENS4_23SM90_TMA_LOAD_MULTICASTENS4_14ComposedLayoutINS4_7SwizzleILi3ELi4ELi3EEENS4_18smem_ptr_flag_bitsILi16EEENSU_INS5_IJNSA_ILi8EEESH_EEENS5_IJSH_SB_EEEEEEEvNS4_8identityENS4_13SM90_TMA_LOADES1C_vS1D_EENS_8epilogue10collective6detail29Sm90TmaWarpSpecializedAdapterINS1H_15DefaultEpilogueISJ_SK_SK_NS1G_6thread17LinearCombinationISJ_Li1EffLNS1L_9ScaleType4KindE0ELNS_15FloatRoundStyleE2ESJ_EENS1_15EpilogueDefaultEEEEEvvEEEEvNT_6ParamsE)
        /*0014*/ 	.word	0x00000788


	//----- nvinfo : EIATTR_MIN_STACK_SIZE
	.align		4
.L_17:
        /*0018*/ 	.byte	0x04, 0x12
        /*001a*/ 	.short	(.L_19 - .L_18)
	.align		4
.L_18:
        /*001c*/ 	.word	index@(_ZN7cutlass13device_kernelINS_4gemm6kernel13GemmUniversalIN4cute5tupleIJiiiiEEENS1_10collective13CollectiveMmaINS1_34MainloopSm90TmaGmmaWarpSpecializedILi3ENS5_IJNS4_1CILi1EEENSA_ILi2EEESB_EEENS1_35KernelTmaWarpSpecializedCooperativeEEENS5_IJNSA_ILi256EEESG_NSA_ILi64EEEEEENS_6half_tENS5_IJlSB_lEEESJ_SK_NS4_8TiledMMAINS4_8MMA_AtomIJNS4_4SM904GMMA26MMA_64x256x16_F32F16F16_SSILNSO_5MajorE0ELSQ_0ELNSO_7ScaleInE1ELSR_1EEEEEENS4_6LayoutINS5_IJSC_SB_SB_EEENS5_IJSB_NSA_ILi0EEESW_EEEEENS5_IJNS4_10UnderscoreESZ_SZ_EEEEENS4_23SM90_TMA_LOAD_MULTICASTENS4_14ComposedLayoutINS4_7SwizzleILi3ELi4ELi3EEENS4_18smem_ptr_flag_bitsILi16EEENSU_INS5_IJNSA_ILi8EEESH_EEENS5_IJSH_SB_EEEEEEEvNS4_8identityENS4_13SM90_TMA_LOADES1C_vS1D_EENS_8epilogue10collective6detail29Sm90TmaWarpSpecializedAdapterINS1H_15DefaultEpilogueISJ_SK_SK_NS1G_6thread17LinearCombinationISJ_Li1EffLNS1L_9ScaleType4KindE0ELNS_15FloatRoundStyleE2ESJ_EENS1_15EpilogueDefaultEEEEEvvEEEEvNT_6ParamsE)
        /*0020*/ 	.word	0x00000788
.L_19:


//--------------------- .nv.compat                --------------------------
	.section	.nv.compat,"",@"SHT_CUDA_COMPAT_INFO"
	.align	4
        /*0000*/ 	.byte	0x02, 0x09, 0x01, 0x00, 0x02, 0x02, 0x04, 0x00, 0x02, 0x05, 0x05, 0x00, 0x03, 0x07, 0x01, 0x01
        /*0010*/ 	.byte	0x02, 0x03, 0x01, 0x00, 0x02, 0x06, 0x01, 0x00, 0x04, 0x0b, 0x08, 0x00, 0x00, 0x00, 0x00, 0x00
        /*0020*/ 	.byte	0x00, 0x00, 0x00, 0x00


//--------------------- .nv.info._ZN7cutlass13device_kernelINS_4gemm6kernel13GemmUniversalIN4cute5tupleIJiiiiEEENS1_10collective13CollectiveMmaINS1_34MainloopSm90TmaGmmaWarpSpecializedILi3ENS5_IJNS4_1CILi1EEENSA_ILi2EEESB_EEENS1_35KernelTmaWarpSpecializedCooperativeEEENS5_IJNSA_ILi256EEESG_NSA_ILi64EEEEEENS_6half_tENS5_IJlSB_lEEESJ_SK_NS4_8TiledMMAINS4_8MMA_AtomIJNS4_4SM904GMMA26MMA_64x256x16_F32F16F16_SSILNSO_5MajorE0ELSQ_0ELNSO_7ScaleInE1ELSR_1EEEEEENS4_6LayoutINS5_IJSC_SB_SB_EEENS5_IJSB_NSA_ILi0EEESW_EEEEENS5_IJNS4_10UnderscoreESZ_SZ_EEEEENS4_23SM90_TMA_LOAD_MULTICASTENS4_14ComposedLayoutINS4_7SwizzleILi3ELi4ELi3EEENS4_18smem_ptr_flag_bitsILi16EEENSU_INS5_IJNSA_ILi8EEESH_EEENS5_IJSH_SB_EEEEEEEvNS4_8identityENS4_13SM90_TMA_LOADES1C_vS1D_EENS_8epilogue10collective6detail29Sm90TmaWarpSpecializedAdapterINS1H_15DefaultEpilogueISJ_SK_SK_NS1G_6thread17LinearCombinationISJ_Li1EffLNS1L_9ScaleType4KindE0ELNS_15FloatRoundStyleE2ESJ_EENS1_15EpilogueDefaultEEEEEvvEEEEvNT_6ParamsE --------------------------
	.section	.nv.info._ZN7cutlass13device_kernelINS_4gemm6kernel13GemmUniversalIN4cute5tupleIJiiiiEEENS1_10collective13CollectiveMmaINS1_34MainloopSm90TmaGmmaWarpSpecializedILi3ENS5_IJNS4_1CILi1EEENSA_ILi2EEESB_EEENS1_35KernelTmaWarpSpecializedCooperativeEEENS5_IJNSA_ILi256EEESG_NSA_ILi64EEEEEENS_6half_tENS5_IJlSB_lEEESJ_SK_NS4_8TiledMMAINS4_8MMA_AtomIJNS4_4SM904GMMA26MMA_64x256x16_F32F16F16_SSILNSO_5MajorE0ELSQ_0ELNSO_7ScaleInE1ELSR_1EEEEEENS4_6LayoutINS5_IJSC_SB_SB_EEENS5_IJSB_NSA_ILi0EEESW_EEEEENS5_IJNS4_10UnderscoreESZ_SZ_EEEEENS4_23SM90_TMA_LOAD_MULTICASTENS4_14ComposedLayoutINS4_7SwizzleILi3ELi4ELi3EEENS4_18smem_ptr_flag_bitsILi16EEENSU_INS5_IJNSA_ILi8EEESH_EEENS5_IJSH_SB_EEEEEEEvNS4_8identityENS4_13SM90_TMA_LOADES1C_vS1D_EENS_8epilogue10collective6detail29Sm90TmaWarpSpecializedAdapterINS1H_15DefaultEpilogueISJ_SK_SK_NS1G_6thread17LinearCombinationISJ_Li1EffLNS1L_9ScaleType4KindE0ELNS_15FloatRoundStyleE2ESJ_EENS1_15EpilogueDefaultEEEEEvvEEEEvNT_6ParamsE,"",@"SHT_CUDA_INFO"
	.sectionflags	@""
	.align	4


	//----- nvinfo : EIATTR_CUDA_API_VERSION
	.align		4
        /*0000*/ 	.byte	0x04, 0x37
        /*0002*/ 	.short	(.L_21 - .L_20)
.L_20:
        /*0004*/ 	.word	0x00000082


	//----- nvinfo : EIATTR_KPARAM_INFO
	.align		4
.L_21:
        /*0008*/ 	.byte	0x04, 0x17
        /*000a*/ 	.short	(.L_23 - .L_22)
.L_22:
        /*000c*/ 	.word	0x00000000
        /*0010*/ 	.short	0x0000
        /*0012*/ 	.short	0x0070
        /*0014*/ 	.byte	0x00, 0xf0, 0x01, 0x10


	//----- nvinfo : EIATTR_SPARSE_MMA_MASK
	.align		4
.L_23:
        /*0018*/ 	.byte	0x03, 0x50
        /*001a*/ 	.short	0x0000


	//----- nvinfo : EIATTR_MAXREG_COUNT
	.align		4
        /*001c*/ 	.byte	0x03, 0x1b
        /*001e*/ 	.short	0x00a8


	//----- nvinfo : EIATTR_NUM_BARRIERS
	.align		4
        /*0020*/ 	.byte	0x02, 0x4c
        /*0022*/ 	.byte	0x01
	.zero		1


	//----- nvinfo : EIATTR_EXTERNS
	.align		4
        /*0024*/ 	.byte	0x04, 0x0f
        /*0026*/ 	.short	(.L_25 - .L_24)


	//   ....[0]....
	.align		4
.L_24:
        /*0028*/ 	.word	index@(__assertfail)


	//----- nvinfo : EIATTR_ANNOTATIONS
	.align		4
.L_25:
        /*002c*/ 	.byte	0x04, 0x55
        /*002e*/ 	.short	(.L_27 - .L_26)


	//   ....[0]....
.L_26:
        /*0030*/ 	.word	0x00000001
        /*0034*/ 	.byte	0x70, 0x09, 0x00, 0x00, 0x01, 0x00, 0x00, 0x00, 0x80, 0x09, 0x00, 0x00, 0x01, 0x00, 0x00, 0x00
        /* <DEDUP_REMOVED lines=716> */
        /*2d04*/ 	.byte	0xa0, 0xb8, 0x01, 0x00, 0x01, 0x00, 0x00, 0x00, 0xc0, 0xb8, 0x01, 0x00


	//----- nvinfo : EIATTR_MERCURY_ISA_VERSION
	.align		4
.L_27:
        /*2d10*/ 	.byte	0x03, 0x5f
        /*2d12*/ 	.short	0x0101


	//----- nvinfo : EIATTR_INT_WARP_WIDE_INSTR_OFFSETS
	.align		4
        /*2d14*/ 	.byte	0x04, 0x31
        /*2d16*/ 	.short	(.L_29 - .L_28)


	//   ....[0]....
.L_28:
        /*2d18*/ 	.word	0x00000530


	//   ....[1]....
        /*2d1c*/ 	.word	0x000005e0


	//   ....[2]....
        /*2d20*/ 	.word	0x000006c0


	//----- nvinfo : EIATTR_COOP_GROUP_MASK_REGIDS
	.align		4
.L_29:
        /*2d24*/ 	.byte	0x04, 0x29
        /*2d26*/ 	.short	(.L_31 - .L_30)


	//   ....[0]....
.L_30:
        /*2d28*/ 	.word	0xffffffff


	//   ....[1]....
        /*2d2c*/ 	.word	0xffffffff


	//   ....[2]....
        /*2d30*/ 	.word	0xffffffff


	//   ....[3]....
        /*2d34*/ 	.word	0xffffffff


	//   ....[4]....
        /*2d38*/ 	.word	0xffffffff


	//   ....[5]....
        /*2d3c*/ 	.word	0xffffffff


	//----- nvinfo : EIATTR_COOP_GROUP_INSTR_OFFSETS
	.align		4
.L_31:
        /*2d40*/ 	.byte	0x04, 0x28
        /*2d42*/ 	.short	(.L_33 - .L_32)


	//   ....[0]....
.L_32:
        /*2d44*/ 	.word	0x00000070


	//   ....[1]....
        /*2d48*/ 	.word	0x00000080


	//   ....[2]....
        /*2d4c*/ 	.word	0x000001a0


	//   ....[3]....
        /*2d50*/ 	.word	0x000003a0


	//   ....[4]....
        /*2d54*/ 	.word	0x000007b0


	//   ....[5]....
        /*2d58*/ 	.word	0x00001380


	//----- nvinfo : EIATTR_REG_RECONFIG
	.align		4
.L_33:
        /*2d5c*/ 	.byte	0x01, 0x54
	.zero		2


	//----- nvinfo : EIATTR_SYSCALL_OFFSETS
	.align		4
        /*2d60*/ 	.byte	0x04, 0x46
        /*2d62*/ 	.short	(.L_35 - .L_34)


	//   ....[0]....
.L_34:
        /*2d64*/ 	.word	0x00001530


	//----- nvinfo : EIATTR_MBARRIER_INSTR_OFFSETS
	.align		4
.L_35:
        /*2d68*/ 	.byte	0x04, 0x39
        /*2d6a*/ 	.short	(.L_37 - .L_36)


	//   ....[0]....
.L_36:
        /*2d6c*/ 	.word	0x00000320
        /*2d70*/ 	.word	0x000000ff
        /*2d74*/ 	.word	0x00000000
        /*2d78*/ 	.short	0x0100
        /*2d7a*/ 	.byte	0x08
	.zero		1


	//   ....[1]....
        /*2d7c*/ 	.word	0x00000330
        /*2d80*/ 	.word	0x000000ff
        /*2d84*/ 	.word	0x00000018
        /*2d88*/ 	.short	0x0100
        /*2d8a*/ 	.byte	0x08
	.zero		1


	//   ....[2]....
        /*2d8c*/ 	.word	0x00000340
        /*2d90*/ 	.word	0x000000ff
        /*2d94*/ 	.word	0x00000008
        /*2d98*/ 	.short	0x0100
        /*2d9a*/ 	.byte	0x08
	.zero		1


	//   ....[3]....
        /*2d9c*/ 	.word	0x00000350
        /*2da0*/ 	.word	0x000000ff
        /*2da4*/ 	.word	0x00000020
        /*2da8*/ 	.short	0x0100
        /*2daa*/ 	.byte	0x08
	.zero		1


	//   ....[4]....
        /*2dac*/ 	.word	0x00000360
        /*2db0*/ 	.word	0x000000ff
        /*2db4*/ 	.word	0x00000010
        /*2db8*/ 	.short	0x0100
        /*2dba*/ 	.byte	0x08
	.zero		1


	//   ....[5]....
        /*2dbc*/ 	.word	0x00000370
        /*2dc0*/ 	.word	0x000000ff
        /*2dc4*/ 	.word	0x00000028
        /*2dc8*/ 	.short	0x0100
        /*2dca*/ 	.byte	0x08
	.zero		1


	//   ....[6]....
        /*2dcc*/ 	.word	0x00000730
        /*2dd0*/ 	.word	0x000000ff
        /*2dd4*/ 	.word	0x00000040
        /*2dd8*/ 	.short	0x0100
        /*2dda*/ 	.byte	0x07
	.zero		1


	//   ....[7]....
        /*2ddc*/ 	.word	0x00000760
        /*2de0*/ 	.word	0x000000ff
        /*2de4*/ 	.word	0x00000048
        /*2de8*/ 	.short	0x0100
        /*2dea*/ 	.byte	0x07
	.zero		1


	//   ....[8]....
        /*2dec*/ 	.word	0x00001610
        /*2df0*/ 	.word	0x00000004
        /*2df4*/ 	.word	0x00000000
        /*2df8*/ 	.short	0x010a
        /*2dfa*/ 	.byte	0x3f
	.zero		1


	//   ....[9]....
        /*2dfc*/ 	.word	0x00001650
        /*2e00*/ 	.word	0x00000004
        /*2e04*/ 	.word	0x00000000
        /*2e08*/ 	.short	0x010a
        /*2e0a*/ 	.byte	0x3f
	.zero		1


	//   ....[10]....
        /*2e0c*/ 	.word	0x00004ca0
        /*2e10*/ 	.word	0x00000004
        /*2e14*/ 	.word	0x00000000
        /*2e18*/ 	.short	0x010a
        /*2e1a*/ 	.byte	0x3f
	.zero		1


	//   ....[11]....
        /*2e1c*/ 	.word	0x00004ce0
        /*2e20*/ 	.word	0x00000004
        /*2e24*/ 	.word	0x00000000
        /*2e28*/ 	.short	0x010a
        /*2e2a*/ 	.byte	0x3f
	.zero		1


	//   ....[12]....
        /*2e2c*/ 	.word	0x00008dd0
        /*2e30*/ 	.word	0x00000004
        /*2e34*/ 	.word	0x00000000
        /*2e38*/ 	.short	0x0101
        /*2e3a*/ 	.byte	0x3f
	.zero		1


	//   ....[13]....
        /*2e3c*/ 	.word	0x00008ff0
        /*2e40*/ 	.word	0x00000000
        /*2e44*/ 	.word	0x00000000
        /*2e48*/ 	.short	0x0101
        /*2e4a*/ 	.byte	0x3f
	.zero		1


	//   ....[14]....
        /*2e4c*/ 	.word	0x0001b420
        /*2e50*/ 	.word	0x00000008
        /*2e54*/ 	.word	0x00000018
        /*2e58*/ 	.short	0x010a
        /*2e5a*/ 	.byte	0x3f
	.zero		1


	//   ....[15]....
        /*2e5c*/ 	.word	0x0001b7c0
        /*2e60*/ 	.word	0x00000003
        /*2e64*/ 	.word	0x00000048
        /*2e68*/ 	.short	0x0101
        /*2e6a*/ 	.byte	0x3f
	.zero		1


	//   ....[16]....
        /*2e6c*/ 	.word	0x0001bfc0
        /*2e70*/ 	.word	0x00000005
        /*2e74*/ 	.word	0x00000000
        /*2e78*/ 	.short	0x010a
        /*2e7a*/ 	.byte	0x3f
	.zero		1


	//   ....[17]....
        /*2e7c*/ 	.word	0x0001c050
        /*2e80*/ 	.word	0x00000005
        /*2e84*/ 	.word	0x00000000
        /*2e88*/ 	.short	0x010a
        /*2e8a*/ 	.byte	0x3f
	.zero		1


	//   ....[18]....
        /*2e8c*/ 	.word	0x0001c0e0
        /*2e90*/ 	.word	0x00000003
        /*2e94*/ 	.word	0x00000000
        /*2e98*/ 	.short	0x010a
        /*2e9a*/ 	.byte	0x3f
	.zero		1


	//   ....[19]....
        /*2e9c*/ 	.word	0x0001c140
        /*2ea0*/ 	.word	0x00000004
        /*2ea4*/ 	.word	0x00000000
        /*2ea8*/ 	.short	0x010a
        /*2eaa*/ 	.byte	0x3f
	.zero		1


	//   ....[20]....
        /*2eac*/ 	.word	0x0001c190
        /*2eb0*/ 	.word	0x00000004
        /*2eb4*/ 	.word	0x00000000
        /*2eb8*/ 	.short	0x010a
        /*2eba*/ 	.byte	0x3f
	.zero		1


	//   ....[21]....
        /*2ebc*/ 	.word	0x0001c260
        /*2ec0*/ 	.word	0x00000008
        /*2ec4*/ 	.word	0x00000018
        /*2ec8*/ 	.short	0x010a
        /*2eca*/ 	.byte	0x3f
	.zero		1


	//   ....[22]....
        /*2ecc*/ 	.word	0x0001c330
        /*2ed0*/ 	.word	0x00000005
        /*2ed4*/ 	.word	0x00000000
        /*2ed8*/ 	.short	0x010a
        /*2eda*/ 	.byte	0x3f
	.zero		1


	//   ....[23]....
        /*2edc*/ 	.word	0x0001c380
        /*2ee0*/ 	.word	0x00000005
        /*2ee4*/ 	.word	0x00000000
        /*2ee8*/ 	.short	0x010a
        /*2eea*/ 	.byte	0x3f
	.zero		1


	//----- nvinfo : EIATTR_NUM_MBARRIERS
	.align		4
.L_37:
        /*2eec*/ 	.byte	0x03, 0x38
        /*2eee*/ 	.short	0x0008


	//----- nvinfo : EIATTR_EXIT_INSTR_OFFSETS
	.align		4
        /*2ef0*/ 	.byte	0x04, 0x1c
        /*2ef2*/ 	.short	(.L_39 - .L_38)


	//   ....[0]....
.L_38:
        /*2ef4*/ 	.word	0x00000a10


	//   ....[1]....
        /*2ef8*/ 	.word	0x000012a0


	//   ....[2]....
        /*2efc*/ 	.word	0x0001aa80


	//   ....[3]....
        /*2f00*/ 	.word	0x0001b0a0


	//   ....[4]....
        /*2f04*/ 	.word	0x0001c130


	//----- nvinfo : EIATTR_MAX_THREADS
	.align		4
.L_39:
        /*2f08*/ 	.byte	0x04, 0x05
        /*2f0a*/ 	.short	(.L_41 - .L_40)
.L_40:
        /*2f0c*/ 	.word	0x00000180
        /*2f10*/ 	.word	0x00000001
        /*2f14*/ 	.word	0x00000001


	//----- nvinfo : EIATTR_CRS_STACK_SIZE
	.align		4
.L_41:
        /*2f18*/ 	.byte	0x04, 0x1e
        /*2f1a*/ 	.short	(.L_43 - .L_42)
.L_42:
        /*2f1c*/ 	.word	0x00000000


	//----- nvinfo : EIATTR_CBANK_PARAM_SIZE
	.align		4
.L_43:
        /*2f20*/ 	.byte	0x03, 0x19
        /*2f22*/ 	.short	0x0470


	//----- nvinfo : EIATTR_PARAM_CBANK
	.align		4
        /*2f24*/ 	.byte	0x04, 0x0a
        /*2f26*/ 	.short	(.L_45 - .L_44)
	.align		4
.L_44:
        /*2f28*/ 	.word	index@(.nv.constant0._ZN7cutlass13device_kernelINS_4gemm6kernel13GemmUniversalIN4cute5tupleIJiiiiEEENS1_10collective13CollectiveMmaINS1_34MainloopSm90TmaGmmaWarpSpecializedILi3ENS5_IJNS4_1CILi1EEENSA_ILi2EEESB_EEENS1_35KernelTmaWarpSpecializedCooperativeEEENS5_IJNSA_ILi256EEESG_NSA_ILi64EEEEEENS_6half_tENS5_IJlSB_lEEESJ_SK_NS4_8TiledMMAINS4_8MMA_AtomIJNS4_4SM904GMMA26MMA_64x256x16_F32F16F16_SSILNSO_5MajorE0ELSQ_0ELNSO_7ScaleInE1ELSR_1EEEEEENS4_6LayoutINS5_IJSC_SB_SB_EEENS5_IJSB_NSA_ILi0EEESW_EEEEENS5_IJNS4_10UnderscoreESZ_SZ_EEEEENS4_23SM90_TMA_LOAD_MULTICASTENS4_14ComposedLayoutINS4_7SwizzleILi3ELi4ELi3EEENS4_18smem_ptr_flag_bitsILi16EEENSU_INS5_IJNSA_ILi8EEESH_EEENS5_IJSH_SB_EEEEEEEvNS4_8identityENS4_13SM90_TMA_LOADES1C_vS1D_EENS_8epilogue10collective6detail29Sm90TmaWarpSpecializedAdapterINS1H_15DefaultEpilogueISJ_SK_SK_NS1G_6thread17LinearCombinationISJ_Li1EffLNS1L_9ScaleType4KindE0ELNS_15FloatRoundStyleE2ESJ_EENS1_15EpilogueDefaultEEEEEvvEEEEvNT_6ParamsE)
        /*2f2c*/ 	.short	0x0210
        /*2f2e*/ 	.short	0x0470


	//----- nvinfo : EIATTR_SW_WAR
	.align		4
.L_45:
        /*2f30*/ 	.byte	0x04, 0x36
        /*2f32*/ 	.short	(.L_47 - .L_46)
.L_46:
        /*2f34*/ 	.word	0x00000008
.L_47:


//--------------------- .nv.callgraph             --------------------------
	.section	.nv.callgraph,"",@"SHT_CUDA_CALLGRAPH"
	.align	4
	.sectionentsize	8
	.align		4
        /*0000*/ 	.word	0x00000000
	.align		4
        /*0004*/ 	.word	0xffffffff
	.align		4
        /*0008*/ 	.word	index@(_ZN7cutlass13device_kernelINS_4gemm6kernel13GemmUniversalIN4cute5tupleIJiiiiEEENS1_10collective13CollectiveMmaINS1_34MainloopSm90TmaGmmaWarpSpecializedILi3ENS5_IJNS4_1CILi1EEENSA_ILi2EEESB_EEENS1_35KernelTmaWarpSpecializedCooperativeEEENS5_IJNSA_ILi256EEESG_NSA_ILi64EEEEEENS_6half_tENS5_IJlSB_lEEESJ_SK_NS4_8TiledMMAINS4_8MMA_AtomIJNS4_4SM904GMMA26MMA_64x256x16_F32F16F16_SSILNSO_5MajorE0ELSQ_0ELNSO_7ScaleInE1ELSR_1EEEEEENS4_6LayoutINS5_IJSC_SB_SB_EEENS5_IJSB_NSA_ILi0EEESW_EEEEENS5_IJNS4_10UnderscoreESZ_SZ_EEEEENS4_23SM90_TMA_LOAD_MULTICASTENS4_14ComposedLayoutINS4_7SwizzleILi3ELi4ELi3EEENS4_18smem_ptr_flag_bitsILi16EEENSU_INS5_IJNSA_ILi8EEESH_EEENS5_IJSH_SB_EEEEEEEvNS4_8identityENS4_13SM90_TMA_LOADES1C_vS1D_EENS_8epilogue10collective6detail29Sm90TmaWarpSpecializedAdapterINS1H_15DefaultEpilogueISJ_SK_SK_NS1G_6thread17LinearCombinationISJ_Li1EffLNS1L_9ScaleType4KindE0ELNS_15FloatRoundStyleE2ESJ_EENS1_15EpilogueDefaultEEEEEvvEEEEvNT_6ParamsE)
	.align		4
        /*000c*/ 	.word	index@(__assertfail)
	.align		4
        /*0010*/ 	.word	0x00000000
	.align		4
        /*0014*/ 	.word	0xfffffffe
	.align		4
        /*0018*/ 	.word	0x00000000
	.align		4
        /*001c*/ 	.word	0xfffffffd
	.align		4
        /*0020*/ 	.word	0x00000000
	.align		4
        /*0024*/ 	.word	0xfffffffc


//--------------------- .nv.constant4             --------------------------
	.section	.nv.constant4,"a",@progbits
	.align	8
	.align		8
.nv.constant4:
        /*0000*/ 	.dword	__assertfail
	.align		8
        /*0008*/ 	.dword	__unnamed_1
	.align		8
        /*0010*/ 	.dword	_ZN39_INTERNAL_de36d683_4_k_cu_393c99e7_27104cuda3std3__45__cpo5beginE
	.align		8
        /*0018*/ 	.dword	_ZN39_INTERNAL_de36d683_4_k_cu_393c99e7_27104cuda3std3__45__cpo3endE
	.align		8
        /*0020*/ 	.dword	_ZN39_INTERNAL_de36d683_4_k_cu_393c99e7_27104cuda3std3__45__cpo6cbeginE
	.align		8
        /*0028*/ 	.dword	_ZN39_INTERNAL_de36d683_4_k_cu_393c99e7_27104cuda3std3__45__cpo4cendE
	.align		8
        /*0030*/ 	.dword	_ZN39_INTERNAL_de36d683_4_k_cu_393c99e7_27104cuda3std3__441_GLOBAL__N__de36d683_4_k_cu_393c99e7_27106ignoreE
	.align		8
        /*0038*/ 	.dword	_ZN39_INTERNAL_de36d683_4_k_cu_393c99e7_27104cuda3std3__419piecewise_constructE
	.align		8
        /*0040*/ 	.dword	_ZN39_INTERNAL_de36d683_4_k_cu_393c99e7_27104cuda3std3__48in_placeE
	.align		8
        /*0048*/ 	.dword	_ZN39_INTERNAL_de36d683_4_k_cu_393c99e7_27104cuda3std6ranges3__45__cpo4swapE
	.align		8
        /*0050*/ 	.dword	_ZN39_INTERNAL_de36d683_4_k_cu_393c99e7_27104cuda3std6ranges3__45__cpo9iter_moveE
	.align		8
        /*0058*/ 	.dword	_ZN39_INTERNAL_de36d683_4_k_cu_393c99e7_27104cute7productE
	.align		8
        /*0060*/ 	.dword	_ZN39_INTERNAL_de36d683_4_k_cu_393c99e7_27104cute1_E
	.align		8
        /*0068*/ 	.dword	$str$22
	.align		8
        /*0070*/ 	.dword	$str$23


//--------------------- .text._ZN7cutlass13device_kernelINS_4gemm6kernel13GemmUniversalIN4cute5tupleIJiiiiEEENS1_10collective13CollectiveMmaINS1_34MainloopSm90TmaGmmaWarpSpecializedILi3ENS5_IJNS4_1CILi1EEENSA_ILi2EEESB_EEENS1_35KernelTmaWarpSpecializedCooperativeEEENS5_IJNSA_ILi256EEESG_NSA_ILi64EEEEEENS_6half_tENS5_IJlSB_lEEESJ_SK_NS4_8TiledMMAINS4_8MMA_AtomIJNS4_4SM904GMMA26MMA_64x256x16_F32F16F16_SSILNSO_5MajorE0ELSQ_0ELNSO_7ScaleInE1ELSR_1EEEEEENS4_6LayoutINS5_IJSC_SB_SB_EEENS5_IJSB_NSA_ILi0EEESW_EEEEENS5_IJNS4_10UnderscoreESZ_SZ_EEEEENS4_23SM90_TMA_LOAD_MULTICASTENS4_14ComposedLayoutINS4_7SwizzleILi3ELi4ELi3EEENS4_18smem_ptr_flag_bitsILi16EEENSU_INS5_IJNSA_ILi8EEESH_EEENS5_IJSH_SB_EEEEEEEvNS4_8identityENS4_13SM90_TMA_LOADES1C_vS1D_EENS_8epilogue10collective6detail29Sm90TmaWarpSpecializedAdapterINS1H_15DefaultEpilogueISJ_SK_SK_NS1G_6thread17LinearCombinationISJ_Li1EffLNS1L_9ScaleType4KindE0ELNS_15FloatRoundStyleE2ESJ_EENS1_15EpilogueDefaultEEEEEvvEEEEvNT_6ParamsE --------------------------
	.section	.text._ZN7cutlass13device_kernelINS_4gemm6kernel13GemmUniversalIN4cute5tupleIJiiiiEEENS1_10collective13CollectiveMmaINS1_34MainloopSm90TmaGmmaWarpSpecializedILi3ENS5_IJNS4_1CILi1EEENSA_ILi2EEESB_EEENS1_35KernelTmaWarpSpecializedCooperativeEEENS5_IJNSA_ILi256EEESG_NSA_ILi64EEEEEENS_6half_tENS5_IJlSB_lEEESJ_SK_NS4_8TiledMMAINS4_8MMA_AtomIJNS4_4SM904GMMA26MMA_64x256x16_F32F16F16_SSILNSO_5MajorE0ELSQ_0ELNSO_7ScaleInE1ELSR_1EEEEEENS4_6LayoutINS5_IJSC_SB_SB_EEENS5_IJSB_NSA_ILi0EEESW_EEEEENS5_IJNS4_10UnderscoreESZ_SZ_EEEEENS4_23SM90_TMA_LOAD_MULTICASTENS4_14ComposedLayoutINS4_7SwizzleILi3ELi4ELi3EEENS4_18smem_ptr_flag_bitsILi16EEENSU_INS5_IJNSA_ILi8EEESH_EEENS5_IJSH_SB_EEEEEEEvNS4_8identityENS4_13SM90_TMA_LOADES1C_vS1D_EENS_8epilogue10collective6detail29Sm90TmaWarpSpecializedAdapterINS1H_15DefaultEpilogueISJ_SK_SK_NS1G_6thread17LinearCombinationISJ_Li1EffLNS1L_9ScaleType4KindE0ELNS_15FloatRoundStyleE2ESJ_EENS1_15EpilogueDefaultEEEEEvvEEEEvNT_6ParamsE,"ax",@progbits
	.align	128
.text._ZN7cutlass13device_kernelINS_4gemm6kernel13GemmUniversalIN4cute5tupleIJiiiiEEENS1_10collective13CollectiveMmaINS1_34MainloopSm90TmaGmmaWarpSpecializedILi3ENS5_IJNS4_1CILi1EEENSA_ILi2EEESB_EEENS1_35KernelTmaWarpSpecializedCooperativeEEENS5_IJNSA_ILi256EEESG_NSA_ILi64EEEEEENS_6half_tENS5_IJlSB_lEEESJ_SK_NS4_8TiledMMAINS4_8MMA_AtomIJNS4_4SM904GMMA26MMA_64x256x16_F32F16F16_SSILNSO_5MajorE0ELSQ_0ELNSO_7ScaleInE1ELSR_1EEEEEENS4_6LayoutINS5_IJSC_SB_SB_EEENS5_IJSB_NSA_ILi0EEESW_EEEEENS5_IJNS4_10UnderscoreESZ_SZ_EEEEENS4_23SM90_TMA_LOAD_MULTICASTENS4_14ComposedLayoutINS4_7SwizzleILi3ELi4ELi3EEENS4_18smem_ptr_flag_bitsILi16EEENSU_INS5_IJNSA_ILi8EEESH_EEENS5_IJSH_SB_EEEEEEEvNS4_8identityENS4_13SM90_TMA_LOADES1C_vS1D_EENS_8epilogue10collective6detail29Sm90TmaWarpSpecializedAdapterINS1H_15DefaultEpilogueISJ_SK_SK_NS1G_6thread17LinearCombinationISJ_Li1EffLNS1L_9ScaleType4KindE0ELNS_15FloatRoundStyleE2ESJ_EENS1_15EpilogueDefaultEEEEEvvEEEEvNT_6ParamsE:
        .type           _ZN7cutlass13device_kernelINS_4gemm6kernel13GemmUniversalIN4cute5tupleIJiiiiEEENS1_10collective13CollectiveMmaINS1_34MainloopSm90TmaGmmaWarpSpecializedILi3ENS5_IJNS4_1CILi1EEENSA_ILi2EEESB_EEENS1_35KernelTmaWarpSpecializedCooperativeEEENS5_IJNSA_ILi256EEESG_NSA_ILi64EEEEEENS_6half_tENS5_IJlSB_lEEESJ_SK_NS4_8TiledMMAINS4_8MMA_AtomIJNS4_4SM904GMMA26MMA_64x256x16_F32F16F16_SSILNSO_5MajorE0ELSQ_0ELNSO_7ScaleInE1ELSR_1EEEEEENS4_6LayoutINS5_IJSC_SB_SB_EEENS5_IJSB_NSA_ILi0EEESW_EEEEENS5_IJNS4_10UnderscoreESZ_SZ_EEEEENS4_23SM90_TMA_LOAD_MULTICASTENS4_14ComposedLayoutINS4_7SwizzleILi3ELi4ELi3EEENS4_18smem_ptr_flag_bitsILi16EEENSU_INS5_IJNSA_ILi8EEESH_EEENS5_IJSH_SB_EEEEEEEvNS4_8identityENS4_13SM90_TMA_LOADES1C_vS1D_EENS_8epilogue10collective6detail29Sm90TmaWarpSpecializedAdapterINS1H_15DefaultEpilogueISJ_SK_SK_NS1G_6thread17LinearCombinationISJ_Li1EffLNS1L_9ScaleType4KindE0ELNS_15FloatRoundStyleE2ESJ_EENS1_15EpilogueDefaultEEEEEvvEEEEvNT_6ParamsE,@function
        .size           _ZN7cutlass13device_kernelINS_4gemm6kernel13GemmUniversalIN4cute5tupleIJiiiiEEENS1_10collective13CollectiveMmaINS1_34MainloopSm90TmaGmmaWarpSpecializedILi3ENS5_IJNS4_1CILi1EEENSA_ILi2EEESB_EEENS1_35KernelTmaWarpSpecializedCooperativeEEENS5_IJNSA_ILi256EEESG_NSA_ILi64EEEEEENS_6half_tENS5_IJlSB_lEEESJ_SK_NS4_8TiledMMAINS4_8MMA_AtomIJNS4_4SM904GMMA26MMA_64x256x16_F32F16F16_SSILNSO_5MajorE0ELSQ_0ELNSO_7ScaleInE1ELSR_1EEEEEENS4_6LayoutINS5_IJSC_SB_SB_EEENS5_IJSB_NSA_ILi0EEESW_EEEEENS5_IJNS4_10UnderscoreESZ_SZ_EEEEENS4_23SM90_TMA_LOAD_MULTICASTENS4_14ComposedLayoutINS4_7SwizzleILi3ELi4ELi3EEENS4_18smem_ptr_flag_bitsILi16EEENSU_INS5_IJNSA_ILi8EEESH_EEENS5_IJSH_SB_EEEEEEEvNS4_8identityENS4_13SM90_TMA_LOADES1C_vS1D_EENS_8epilogue10collective6detail29Sm90TmaWarpSpecializedAdapterINS1H_15DefaultEpilogueISJ_SK_SK_NS1G_6thread17LinearCombinationISJ_Li1EffLNS1L_9ScaleType4KindE0ELNS_15FloatRoundStyleE2ESJ_EENS1_15EpilogueDefaultEEEEEvvEEEEvNT_6ParamsE,(.L_x_579 - _ZN7cutlass13device_kernelINS_4gemm6kernel13GemmUniversalIN4cute5tupleIJiiiiEEENS1_10collective13CollectiveMmaINS1_34MainloopSm90TmaGmmaWarpSpecializedILi3ENS5_IJNS4_1CILi1EEENSA_ILi2EEESB_EEENS1_35KernelTmaWarpSpecializedCooperativeEEENS5_IJNSA_ILi256EEESG_NSA_ILi64EEEEEENS_6half_tENS5_IJlSB_lEEESJ_SK_NS4_8TiledMMAINS4_8MMA_AtomIJNS4_4SM904GMMA26MMA_64x256x16_F32F16F16_SSILNSO_5MajorE0ELSQ_0ELNSO_7ScaleInE1ELSR_1EEEEEENS4_6LayoutINS5_IJSC_SB_SB_EEENS5_IJSB_NSA_ILi0EEESW_EEEEENS5_IJNS4_10UnderscoreESZ_SZ_EEEEENS4_23SM90_TMA_LOAD_MULTICASTENS4_14ComposedLayoutINS4_7SwizzleILi3ELi4ELi3EEENS4_18smem_ptr_flag_bitsILi16EEENSU_INS5_IJNSA_ILi8EEESH_EEENS5_IJSH_SB_EEEEEEEvNS4_8identityENS4_13SM90_TMA_LOADES1C_vS1D_EENS_8epilogue10collective6detail29Sm90TmaWarpSpecializedAdapterINS1H_15DefaultEpilogueISJ_SK_SK_NS1G_6thread17LinearCombinationISJ_Li1EffLNS1L_9ScaleType4KindE0ELNS_15FloatRoundStyleE2ESJ_EENS1_15EpilogueDefaultEEEEEvvEEEEvNT_6ParamsE)
        .other          _ZN7cutlass13device_kernelINS_4gemm6kernel13GemmUniversalIN4cute5tupleIJiiiiEEENS1_10collective13CollectiveMmaINS1_34MainloopSm90TmaGmmaWarpSpecializedILi3ENS5_IJNS4_1CILi1EEENSA_ILi2EEESB_EEENS1_35KernelTmaWarpSpecializedCooperativeEEENS5_IJNSA_ILi256EEESG_NSA_ILi64EEEEEENS_6half_tENS5_IJlSB_lEEESJ_SK_NS4_8TiledMMAINS4_8MMA_AtomIJNS4_4SM904GMMA26MMA_64x256x16_F32F16F16_SSILNSO_5MajorE0ELSQ_0ELNSO_7ScaleInE1ELSR_1EEEEEENS4_6LayoutINS5_IJSC_SB_SB_EEENS5_IJSB_NSA_ILi0EEESW_EEEEENS5_IJNS4_10UnderscoreESZ_SZ_EEEEENS4_23SM90_TMA_LOAD_MULTICASTENS4_14ComposedLayoutINS4_7SwizzleILi3ELi4ELi3EEENS4_18smem_ptr_flag_bitsILi16EEENSU_INS5_IJNSA_ILi8EEESH_EEENS5_IJSH_SB_EEEEEEEvNS4_8identityENS4_13SM90_TMA_LOADES1C_vS1D_EENS_8epilogue10collective6detail29Sm90TmaWarpSpecializedAdapterINS1H_15DefaultEpilogueISJ_SK_SK_NS1G_6thread17LinearCombinationISJ_Li1EffLNS1L_9ScaleType4KindE0ELNS_15FloatRoundStyleE2ESJ_EENS1_15EpilogueDefaultEEEEEvvEEEEvNT_6ParamsE,@"STO_CUDA_ENTRY STV_DEFAULT"
_ZN7cutlass13device_kernelINS_4gemm6kernel13GemmUniversalIN4cute5tupleIJiiiiEEENS1_10collective13CollectiveMmaINS1_34MainloopSm90TmaGmmaWarpSpecializedILi3ENS5_IJNS4_1CILi1EEENSA_ILi2EEESB_EEENS1_35KernelTmaWarpSpecializedCooperativeEEENS5_IJNSA_ILi256EEESG_NSA_ILi64EEEEEENS_6half_tENS5_IJlSB_lEEESJ_SK_NS4_8TiledMMAINS4_8MMA_AtomIJNS4_4SM904GMMA26MMA_64x256x16_F32F16F16_SSILNSO_5MajorE0ELSQ_0ELNSO_7ScaleInE1ELSR_1EEEEEENS4_6LayoutINS5_IJSC_SB_SB_EEENS5_IJSB_NSA_ILi0EEESW_EEEEENS5_IJNS4_10UnderscoreESZ_SZ_EEEEENS4_23SM90_TMA_LOAD_MULTICASTENS4_14ComposedLayoutINS4_7SwizzleILi3ELi4ELi3EEENS4_18smem_ptr_flag_bitsILi16EEENSU_INS5_IJNSA_ILi8EEESH_EEENS5_IJSH_SB_EEEEEEEvNS4_8identityENS4_13SM90_TMA_LOADES1C_vS1D_EENS_8epilogue10collective6detail29Sm90TmaWarpSpecializedAdapterINS1H_15DefaultEpilogueISJ_SK_SK_NS1G_6thread17LinearCombinationISJ_Li1EffLNS1L_9ScaleType4KindE0ELNS_15FloatRoundStyleE2ESJ_EENS1_15EpilogueDefaultEEEEEvvEEEEvNT_6ParamsE:
[----:B------:R-:W0:Y:S02]  /*0000*/  LDC R1, c[0x0][0x28] ;  /* 0x00000a00ff017b82 */ /* 0x000e240000000800 */
[----:B0-----:R-:W-:Y:S01]  /*0010*/  VIADD R1, R1, 0xfffff878 ;  /* 0xfffff87801017836 */ /* 0x001fe20000000000 */
[----:B------:R-:W0:Y:S01]  /*0020*/  S2R R5, SR_TID.X ;  /* 0x0000000000057919 */ /* 0x000e220000002100 */
[----:B------:R-:W-:Y:S01]  /*0030*/  ELECT P0, URZ, PT ;  /* 0x00000000003f782f */ /* 0x000fe20003800000 */
[----:B------:R-:W-:Y:S01]  /*0040*/  BSSY B0, `(.L_x_0) ;  /* 0x0000015000007945 */ /* 0x000fe20003800000 */
[--C-:B0-----:R-:W-:Y:S02]  /*0050*/  SHF.R.U32.HI R0, RZ, 0x5, R5.reuse ;  /* 0x00000005ff007819 */ /* 0x101fe40000011605 */
[----:B------:R-:W-:-:S03]  /*0060*/  SHF.R.U32.HI R2, RZ, 0x7, R5 ;  /* 0x00000007ff027819 */ /* 0x000fc60000011605 */
[----:B------:R-:W0:Y:S04]  /*0070*/  SHFL.IDX PT, R3, R0, RZ, 0x1f ;  /* 0x00001fff00037589 */ /* 0x000e2800000e0000 */
[----:B------:R-:W1:Y:S01]  /*0080*/  SHFL.IDX PT, R2, R2, RZ, 0x1f ;  /* 0x00001fff02027589 */ /* 0x000e6200000e0000 */
[----:B0-----:R-:W-:Y:S02]  /*0090*/  R2UR UR9, R3 ;  /* 0x00000000030972ca */ /* 0x001fe400000e0000 */
[----:B-1----:R-:W-:-:S11]  /*00a0*/  R2UR UR5, R2 ;  /* 0x00000000020572ca */ /* 0x002fd600000e0000 */
[----:B------:R-:W-:Y:S02]  /*00b0*/  USHF.R.S32.HI UR4, URZ, 0x1f, UR9 ;  /* 0x0000001f3f047899 */ /* 0x000fe40008011409 */
[----:B------:R-:W-:Y:S02]  /*00c0*/  ISETP.NE.OR P0, PT, RZ, UR9, !P0 ;  /* 0x00000009ff007c0c */ /* 0x000fe4000c705670 */
[----:B------:R-:W-:-:S04]  /*00d0*/  ULEA.HI UR4, UR4, UR9, URZ, 0x2 ;  /* 0x0000000904047291 */ /* 0x000fc8000f8f103f */
[----:B------:R-:W-:-:S04]  /*00e0*/  ULOP3.LUT UR4, UR4, 0xfffffffc, URZ, 0xc0, !UPT ;  /* 0xfffffffc04047892 */ /* 0x000fc8000f8ec03f */
[----:B------:R-:W-:-:S03]  /*00f0*/  UIADD3 UR9, UR9, -UR4, URZ ;  /* 0x8000000409097290 */ /* 0x000fc6000fffe03f */
[----:B------:R-:W-:Y:S09]  /*0100*/  @P0 BRA `(.L_x_1) ;  /* 0x0000000000200947 */ /* 0x000ff20003800000 */
[----:B------:R-:W-:Y:S02]  /*0110*/  ULDC.64 UR6, c[0x0][0x198] ;  /* 0x0000660000067ab9 */ /* 0x000fe40000000a00 */
[----:B------:R-:W-:Y:S02]  /*0120*/  UIADD3 UR10, UP0, UR6, 0xf0, URZ ;  /* 0x000000f0060a7890 */ /* 0x000fe4000ff1e03f */
[----:B------:R-:W-:Y:S02]  /*0130*/  UIADD3 UR6, UP1, UR6, 0x1f0, URZ ;  /* 0x000001f006067890 */ /* 0x000fe4000ff3e03f */
[----:B------:R-:W-:Y:S02]  /*0140*/  UIADD3.X UR11, URZ, UR7, URZ, UP0, !UPT ;  /* 0x000000073f0b7290 */ /* 0x000fe400087fe43f */
[----:B------:R-:W-:-:S07]  /*0150*/  UIADD3.X UR7, URZ, UR7, URZ, UP1, !UPT ;  /* 0x000000073f077290 */ /* 0x000fce0008ffe43f */
[----:B------:R0:W-:Y:S02]  /*0160*/  UTMACCTL.PF [UR10] ;  /* 0x000000000a0079b9 */ /* 0x0001e40008040000 */
[----:B------:R0:W-:Y:S02]  /*0170*/  UTMACCTL.PF [UR6] ;  /* 0x00000000060079b9 */ /* 0x0001e40008040000 */
[----:B0-----:R-:W-:Y:S01]  /*0180*/  NOP ;  /* 0x0000000000007918 */ /* 0x001fe20000000000 */
.L_x_1:
[----:B------:R-:W-:Y:S05]  /*0190*/  BSYNC B0 ;  /* 0x0000000000007941 */ /* 0x000fea0003800000 */
.L_x_0:
[----:B------:R-:W0:Y:S01]  /*01a0*/  SHFL.IDX PT, R2, R0, RZ, 0x1f ;  /* 0x00001fff00027589 */ /* 0x000e2200000e0000 */
[----:B------:R-:W-:Y:S01]  /*01b0*/  UISETP.NE.AND UP0, UPT, UR9, 0x3, UPT ;  /* 0x000000030900788c */ /* 0x000fe2000bf05270 */
[----:B------:R-:W-:Y:S01]  /*01c0*/  ISETP.NE.AND P2, PT, RZ, UR5, PT ;  /* 0x00000005ff007c0c */ /* 0x000fe2000bf45270 */
[----:B------:R-:W-:Y:S02]  /*01d0*/  UIADD3 UR16, UR5, -0x1, URZ ;  /* 0xffffffff05107890 */ /* 0x000fe4000fffe03f */
[----:B------:R-:W-:Y:S02]  /*01e0*/  UISETP.EQ.OR UP0, UPT, UR9, URZ, !UP0 ;  /* 0x0000003f0900728c */ /* 0x000fe4000c702670 */
[----:B------:R-:W-:Y:S02]  /*01f0*/  UISETP.GE.U32.AND UP1, UPT, UR16, 0x2, UPT ;  /* 0x000000021000788c */ /* 0x000fe4000bf26070 */
[----:B------:R-:W-:-:S04]  /*0200*/  UISETP.EQ.AND UP0, UPT, UR5, URZ, UP0 ;  /* 0x0000003f0500728c */ /* 0x000fc80008702270 */
[----:B------:R-:W-:-:S04]  /*0210*/  USEL UR40, URZ, 0x1, !UP0 ;  /* 0x000000013f287887 */ /* 0x000fc8000c000000 */
[----:B------:R-:W-:Y:S01]  /*0220*/  USEL UR40, UR40, 0x2, UP1 ;  /* 0x0000000228287887 */ /* 0x000fe20008800000 */
[----:B0-----:R-:W-:-:S13]  /*0230*/  ISETP.NE.AND P0, PT, R2, RZ, PT ;  /* 0x000000ff0200720c */ /* 0x001fda0003f05270 */
[----:B------:R-:W-:Y:S05]  /*0240*/  @P0 BRA `(.L_x_2) ;  /* 0x0000000000500947 */ /* 0x000fea0003800000 */
[----:B------:R-:W0:Y:S01]  /*0250*/  S2UR UR8, SR_CgaCtaId ;  /* 0x00000000000879c3 */ /* 0x000e220000008800 */
[----:B------:R-:W-:Y:S01]  /*0260*/  UMOV UR4, 0x400 ;  /* 0x0000040000047882 */ /* 0x000fe20000000000 */
[----:B------:R-:W-:Y:S01]  /*0270*/  UMOV UR5, 0x1 ;  /* 0x0000000100057882 */ /* 0x000fe20000000000 */
[----:B------:R-:W-:Y:S01]  /*0280*/  UMOV UR6, 0x4 ;  /* 0x0000000400067882 */ /* 0x000fe20000000000 */
[----:B------:R-:W-:Y:S01]  /*0290*/  ELECT P0, URZ, PT ;  /* 0x00000000003f782f */ /* 0x000fe20003800000 */
[----:B------:R-:W-:-:S04]  /*02a0*/  UIADD3 UR6, -UR6, 0x100000, URZ ;  /* 0x0010000006067890 */ /* 0x000fc8000fffe13f */
[----:B------:R-:W-:Y:S02]  /*02b0*/  USHF.L.U32 UR7, UR6, 0xb, URZ ;  /* 0x0000000b06077899 */ /* 0x000fe4000800063f */
[----:B------:R-:W-:Y:S02]  /*02c0*/  USHF.L.U32 UR6, UR6, 0x1, URZ ;  /* 0x0000000106067899 */ /* 0x000fe4000800063f */
[----:B0-----:R-:W-:Y:S02]  /*02d0*/  ULEA UR8, UR8, UR4, 0x18 ;  /* 0x0000000408087291 */ /* 0x001fe4000f8ec03f */
[----:B------:R-:W-:-:S04]  /*02e0*/  UIADD3 UR4, -UR5, 0x100000, URZ ;  /* 0x0010000005047890 */ /* 0x000fc8000fffe13f */
[----:B------:R-:W-:Y:S02]  /*02f0*/  USHF.L.U32 UR5, UR4, 0xb, URZ ;  /* 0x0000000b04057899 */ /* 0x000fe4000800063f */
[----:B------:R-:W-:Y:S01]  /*0300*/  USHF.L.U32 UR4, UR4, 0x1, URZ ;  /* 0x0000000104047899 */ /* 0x000fe2000800063f */
[----:B------:R-:W0:Y:S11]  /*0310*/  FENCE.VIEW.ASYNC.S ;  /* 0x00000000000073c6 */ /* 0x000e360000000000 */
[----:B0-----:R0:W1:Y:S01]  /*0320*/  SYNCS.EXCH.64 URZ, [UR8], UR4 ;  /* 0x00000004083f75b2 */ /* 0x0010620008000100 */
[----:B------:R0:W2:Y:S01]  /*0330*/  SYNCS.EXCH.64 URZ, [UR8+0x18], UR6 ;  /* 0x00001806083f75b2 */ /* 0x0000a20008000100 */
[----:B------:R0:W3:Y:S01]  /*0340*/  SYNCS.EXCH.64 URZ, [UR8+0x8], UR4 ;  /* 0x00000804083f75b2 */ /* 0x0000e20008000100 */
[----:B------:R0:W4:Y:S01]  /*0350*/  SYNCS.EXCH.64 URZ, [UR8+0x20], UR6 ;  /* 0x00002006083f75b2 */ /* 0x0001220008000100 */
[----:B------:R0:W0:Y:S01]  /*0360*/  SYNCS.EXCH.64 URZ, [UR8+0x10], UR4 ;  /* 0x00001004083f75b2 */ /* 0x0000220008000100 */
[----:B------:R0:W0:Y:S01]  /*0370*/  SYNCS.EXCH.64 URZ, [UR8+0x28], UR6 ;  /* 0x00002806083f75b2 */ /* 0x0000220008000100 */
[----:B------:R-:W-:Y:S01]  /*0380*/  NOP ;  /* 0x0000000000007918 */ /* 0x000fe20000000000 */
.L_x_2:
[----:B------:R-:W5:Y:S01]  /*0390*/  S2UR UR10, SR_CTAID.Y ;  /* 0x00000000000a79c3 */ /* 0x000f620000002600 */
[----:B------:R-:W1:Y:S01]  /*03a0*/  SHFL.IDX PT, R0, R0, RZ, 0x1f ;  /* 0x00001fff00007589 */ /* 0x000e6200000e0000 */
[----:B------:R-:W-:Y:S02]  /*03b0*/  SHF.R.S32.HI R3, RZ, 0x1f, R5 ;  /* 0x0000001fff037819 */ /* 0x000fe40000011405 */
[----:B------:R-:W-:Y:S02]  /*03c0*/  ELECT P0, URZ, PT ;  /* 0x00000000003f782f */ /* 0x000fe40003800000 */
[----:B------:R-:W-:Y:S01]  /*03d0*/  SHF.R.S32.HI R7, RZ, 0x1f, R2 ;  /* 0x0000001fff077819 */ /* 0x000fe20000011402 */
[----:B0-----:R-:W-:Y:S01]  /*03e0*/  ULDC UR4, c[0x0][0x154] ;  /* 0x0000550000047ab9 */ /* 0x001fe20000000800 */
[----:B------:R-:W-:Y:S01]  /*03f0*/  LEA.HI R3, R3, R5, RZ, 0x7 ;  /* 0x0000000503037211 */ /* 0x000fe200078f38ff */
[----:B------:R-:W-:Y:S01]  /*0400*/  ULDC UR11, c[0x0][0x148] ;  /* 0x00005200000b7ab9 */ /* 0x000fe20000000800 */
[----:B------:R-:W0:Y:S01]  /*0410*/  S2UR UR13, SR_CTAID.X ;  /* 0x00000000000d79c3 */ /* 0x000e220000002500 */
[----:B------:R-:W-:Y:S01]  /*0420*/  LEA.HI R7, R7, R2, RZ, 0x2 ;  /* 0x0000000207077211 */ /* 0x000fe200078f10ff */
[----:B------:R-:W-:Y:S01]  /*0430*/  NOP ;  /* 0x0000000000007918 */ /* 0x000fe20000000000 */
[----:B------:R-:W-:Y:S01]  /*0440*/  LOP3.LUT R3, R3, 0xffffff80, RZ, 0xc0, !PT ;  /* 0xffffff8003037812 */ /* 0x000fe200078ec0ff */
[----:B------:R-:W-:Y:S01]  /*0450*/  NOP ;  /* 0x0000000000007918 */ /* 0x000fe20000000000 */
[----:B------:R-:W-:-:S03]  /*0460*/  LOP3.LUT R7, R7, 0x3ffffffc, RZ, 0xc0, !PT ;  /* 0x3ffffffc07077812 */ /* 0x000fc600078ec0ff */
[----:B------:R-:W-:Y:S01]  /*0470*/  IMAD.IADD R3, R5, 0x1, -R3 ;  /* 0x0000000105037824 */ /* 0x000fe200078e0a03 */
[----:B------:R-:W-:Y:S02]  /*0480*/  IADD3 R2, R2, -R7, RZ ;  /* 0x8000000702027210 */ /* 0x000fe40007ffe0ff */
[----:B-----5:R-:W-:Y:S02]  /*0490*/  I2FP.F32.U32 R4, UR10 ;  /* 0x0000000a00047c45 */ /* 0x020fe40008201000 */
[----:B-1----:R-:W-:Y:S02]  /*04a0*/  ISETP.NE.OR P0, PT, R0, RZ, !P0 ;  /* 0x000000ff0000720c */ /* 0x002fe40004705670 */
[----:B------:R-:W-:Y:S01]  /*04b0*/  SHF.R.S32.HI R0, RZ, 0x1f, R3 ;  /* 0x0000001fff007819 */ /* 0x000fe20000011403 */
[----:B------:R-:W-:Y:S01]  /*04c0*/  FMUL R8, R4, UR4 ;  /* 0x0000000404087c20 */ /* 0x000fe20008400000 */
[----:B------:R-:W-:Y:S01]  /*04d0*/  ULDC UR4, c[0x0][0x150] ;  /* 0x0000540000047ab9 */ /* 0x000fe20000000800 */
[----:B0-----:R-:W-:-:S02]  /*04e0*/  I2FP.F32.U32 R4, UR13 ;  /* 0x0000000d00047c45 */ /* 0x001fc40008201000 */
[----:B------:R-:W-:Y:S02]  /*04f0*/  LEA.HI R0, R0, R3, RZ, 0x3 ;  /* 0x0000000300007211 */ /* 0x000fe400078f18ff */
[----:B------:R-:W0:Y:S01]  /*0500*/  F2I.U32.TRUNC.NTZ R8, R8 ;  /* 0x0000000800087305 */ /* 0x000e22000020f000 */
[----:B------:R-:W-:Y:S01]  /*0510*/  FMUL R6, R4, UR4 ;  /* 0x0000000404067c20 */ /* 0x000fe20008400000 */
[--C-:B------:R-:W-:Y:S02]  /*0520*/  SHF.R.S32.HI R4, RZ, 0x3, R0.reuse ;  /* 0x00000003ff047819 */ /* 0x100fe40000011400 */
[----:B------:R-:W-:Y:S01]  /*0530*/  VOTEU.ALL UP0, P0 ;  /* 0x00000000003f7886 */ /* 0x000fe20000000000 */
[----:B------:R-:W-:Y:S01]  /*0540*/  SHF.R.S32.HI R5, RZ, 0x1f, R0 ;  /* 0x0000001fff057819 */ /* 0x000fe20000011400 */
[----:B------:R-:W-:Y:S01]  /*0550*/  UMOV UR4, 0x20 ;  /* 0x0000002000047882 */ /* 0x000fe20000000000 */
[----:B------:R-:W1:Y:S01]  /*0560*/  LDC R0, c[0x0][0x140] ;  /* 0x00005000ff007b82 */ /* 0x000e620000000800 */
[----:B------:R-:W5:Y:S01]  /*0570*/  F2I.U32.TRUNC.NTZ R6, R6 ;  /* 0x0000000600067305 */ /* 0x000f62000020f000 */
[----:B------:R-:W-:Y:S01]  /*0580*/  LEA.HI R5, R5, R4, RZ, 0x2 ;  /* 0x0000000405057211 */ /* 0x000fe200078f10ff */
[----:B------:R-:W-:Y:S01]  /*0590*/  @!UP0 UMOV UR7, 0x400 ;  /* 0x0000040000078882 */ /* 0x000fe20000000000 */
[----:B------:R-:W-:-:S04]  /*05a0*/  @!UP0 UIADD3 UR4, -UR4, 0x100000, URZ ;  /* 0x0010000004048890 */ /* 0x000fc8000fffe13f */
[----:B------:R-:W-:Y:S02]  /*05b0*/  @!UP0 USHF.L.U32 UR5, UR4, 0xb, URZ ;  /* 0x0000000b04058899 */ /* 0x000fe4000800063f */
[----:B------:R-:W-:Y:S01]  /*05c0*/  @!UP0 USHF.L.U32 UR4, UR4, 0x1, URZ ;  /* 0x0000000104048899 */ /* 0x000fe2000800063f */
[----:B------:R-:W-:Y:S01]  /*05d0*/  LOP3.LUT R5, R5, 0xfffffffc, RZ, 0xc0, !PT ;  /* 0xfffffffc05057812 */ /* 0x000fe200078ec0ff */
[----:B------:R-:W-:Y:S01]  /*05e0*/  VOTEU.ALL UP1, P0 ;  /* 0x00000000003f7886 */ /* 0x000fe20000020000 */
[----:B------:R-:W2:Y:S01]  /*05f0*/  @!UP0 S2UR UR8, SR_CgaCtaId ;  /* 0x00000000000889c3 */ /* 0x000ea20000008800 */
[----:B0-----:R-:W-:Y:S02]  /*0600*/  R2UR UR12, R8 ;  /* 0x00000000080c72ca */ /* 0x001fe400000e0000 */
[----:B------:R-:W-:-:S04]  /*0610*/  IMAD.IADD R5, R4, 0x1, -R5 ;  /* 0x0000000104057824 */ /* 0x000fc800078e0a05 */
[----:B------:R-:W-:Y:S01]  /*0620*/  IMAD R2, R2, 0x4, R5 ;  /* 0x0000000402027824 */ /* 0x000fe200078e0205 */
[----:B-----5:R-:W-:-:S03]  /*0630*/  R2UR UR6, R6 ;  /* 0x00000000060672ca */ /* 0x020fc600000e0000 */
[----:B------:R-:W-:-:S03]  /*0640*/  IMAD.SHL.U32 R5, R2, 0x4, RZ ;  /* 0x0000000402057824 */ /* 0x000fc600078e00ff */
[----:B------:R-:W-:Y:S02]  /*0650*/  UIADD3 UR12, -UR12, URZ, URZ ;  /* 0x0000003f0c0c7290 */ /* 0x000fe4000fffe13f */
[----:B------:R-:W-:Y:S02]  /*0660*/  LOP3.LUT R152, R2, 0xc, R5, 0x78, !PT ;  /* 0x0000000c02987812 */ /* 0x000fe400078e7805 */
[----:B------:R-:W-:Y:S01]  /*0670*/  UIMAD UR14, UR11, UR12, UR10 ;  /* 0x0000000c0b0e72a4 */ /* 0x000fe2000f8e020a */
[----:B-1----:R-:W-:Y:S02]  /*0680*/  ISETP.EQ.U32.AND P3, PT, R0, 0x1, PT ;  /* 0x000000010000780c */ /* 0x002fe40003f62070 */
[----:B------:R-:W-:Y:S02]  /*0690*/  UIADD3 UR6, -UR6, URZ, URZ ;  /* 0x0000003f06067290 */ /* 0x000fe4000fffe13f */
[----:B--2---:R-:W-:Y:S01]  /*06a0*/  @!UP0 ULEA UR7, UR8, UR7, 0x18 ;  /* 0x0000000708078291 */ /* 0x004fe2000f8ec03f */
[----:B------:R-:W-:Y:S01]  /*06b0*/  ISETP.NE.AND P1, PT, R152, UR14, PT ;  /* 0x0000000e98007c0c */ /* 0x000fe2000bf25270 */
[----:B------:R-:W-:Y:S01]  /*06c0*/  VOTEU.ALL UP0, P0 ;  /* 0x00000000003f7886 */ /* 0x000fe20000000000 */
[----:B------:R-:W-:Y:S01]  /*06d0*/  ULDC UR8, c[0x0][0x144] ;  /* 0x0000510000087ab9 */ /* 0x000fe20000000800 */
[----:B------:R-:W-:Y:S01]  /*06e0*/  LOP3.LUT P0, RZ, R3, 0x7, RZ, 0xc0, !PT ;  /* 0x0000000703ff7812 */ /* 0x000fe2000780c0ff */
[----:B------:R-:W-:-:S03]  /*06f0*/  UIMAD UR8, UR8, UR6, UR13 ;  /* 0x00000006080872a4 */ /* 0x000fc6000f8e020d */
[----:B------:R-:W-:-:S03]  /*0700*/  ISETP.LT.U32.AND P0, PT, R152, 0x2, !P0 ;  /* 0x000000029800780c */ /* 0x000fc60004701070 */
[----:B------:R-:W-:Y:S01]  /*0710*/  ISETP.EQ.OR P1, PT, RZ, UR8, !P1 ;  /* 0x00000008ff007c0c */ /* 0x000fe2000cf22670 */
[----:B------:R-:W0:Y:S02]  /*0720*/  FENCE.VIEW.ASYNC.S ;  /* 0x00000000000073c6 */ /* 0x000e240000000000 */
[----:B0-----:R0:W1:Y:S01]  /*0730*/  @!UP0 SYNCS.EXCH.64 URZ, [UR7+0x40], UR4 ;  /* 0x00004004073f85b2 */ /* 0x0010620008000100 */
[----:B------:R-:W-:-:S04]  /*0740*/  PLOP3.LUT P0, PT, P0, P1, PT, 0x80, 0x0 ;  /* 0x000000000000781c */ /* 0x000fc80000703070 */
[----:B------:R-:W-:Y:S01]  /*0750*/  P2R R17, PR, RZ, 0x1 ;  /* 0x00000001ff117803 */ /* 0x000fe20000000000 */
[----:B------:R0:W2:Y:S01]  /*0760*/  @!UP1 SYNCS.EXCH.64 URZ, [UR7+0x48], UR4 ;  /* 0x00004804073f95b2 */ /* 0x0000a20008000100 */
[----:B------:R-:W-:Y:S01]  /*0770*/  NOP ;  /* 0x0000000000007918 */ /* 0x000fe20000000000 */
[----:B------:R-:W-:Y:S06]  /*0780*/  @!P3 BRA `(.L_x_3) ;  /* 0x000000000008b947 */ /* 0x000fec0003800000 */
[----:B-1234-:R-:W-:Y:S01]  /*0790*/  UCGABAR_ARV ;  /* 0x00000000000079c7 */ /* 0x01efe20008000000 */
[----:B------:R-:W-:Y:S05]  /*07a0*/  BRA `(.L_x_4) ;  /* 0x0000000000047947 */ /* 0x000fea0003800000 */
.L_x_3:
[----:B-1234-:R-:W-:Y:S01]  /*07b0*/  NOP ;  /* 0x0000000000007918 */ /* 0x01efe20000000000 */
.L_x_4:
[----:B0-----:R-:W-:Y:S01]  /*07c0*/  ULDC UR4, c[0x0][0x65c] ;  /* 0x0001970000047ab9 */ /* 0x001fe20000000800 */
[----:B------:R-:W-:Y:S01]  /*07d0*/  UMOV UR5, URZ ;  /* 0x0000003f00057c82 */ /* 0x000fe20008000000 */
[----:B------:R-:W-:-:S03]  /*07e0*/  UISETP.NE.AND UP0, UPT, UR4, 0x1, UPT ;  /* 0x000000010400788c */ /* 0x000fc6000bf05270 */
[----:B------:R-:W-:Y:S01]  /*07f0*/  UMOV UR4, UR13 ;  /* 0x0000000d00047c82 */ /* 0x000fe20008000000 */
[----:B------:R-:W-:Y:S02]  /*0800*/  UP2UR UR45, UPR, URZ, 0x1 ;  /* 0x000000013f2d7883 */ /* 0x000fe40008000000 */
[----:B------:R-:W-:Y:S02]  /*0810*/  PLOP3.LUT P0, PT, PT, PT, UP0, 0x80, 0x0 ;  /* 0x000000000000781c */ /* 0x000fe40003f0f008 */
[----:B------:R-:W-:Y:S02]  /*0820*/  PLOP3.LUT P1, PT, PT, PT, UP0, 0x80, 0x0 ;  /* 0x000000000000781c */ /* 0x000fe40003f2f008 */
[----:B------:R-:W-:Y:S01]  /*0830*/  PLOP3.LUT P5, PT, PT, PT, UP0, 0x80, 0x0 ;  /* 0x000000000000781c */ /* 0x000fe20003faf008 */
[----:B------:R-:W-:Y:S01]  /*0840*/  @UP0 ULDC UR14, c[0x0][0x10] ;  /* 0x00000400000e0ab9 */ /* 0x000fe20000000800 */
[----:B------:R-:W-:Y:S01]  /*0850*/  @UP0 UMOV UR6, UR10 ;  /* 0x0000000a00060c82 */ /* 0x000fe20008000000 */
[----:B------:R-:W-:Y:S01]  /*0860*/  @UP0 UMOV UR7, URZ ;  /* 0x0000003f00070c82 */ /* 0x000fe20008000000 */
[----:B------:R-:W-:Y:S01]  /*0870*/  PLOP3.LUT P4, PT, PT, PT, UP0, 0x80, 0x0 ;  /* 0x000000000000781c */ /* 0x000fe20003f8f008 */
[----:B------:R-:W-:-:S03]  /*0880*/  @UP0 UIMAD.WIDE.U32 UR14, UR13, UR14, UR6 ;  /* 0x0000000e0d0e02a5 */ /* 0x000fc6000f8e0006 */
[----:B------:R-:W-:Y:S01]  /*0890*/  @!UP0 ULDC UR7, c[0x0][0xc] ;  /* 0x0000030000078ab9 */ /* 0x000fe20000000800 */
[----:B------:R-:W-:Y:S01]  /*08a0*/  @UP0 UMOV UR6, URZ ;  /* 0x0000003f00060c82 */ /* 0x000fe20008000000 */
[----:B------:R-:W-:Y:S01]  /*08b0*/  @!UP0 UIMAD.WIDE.U32 UR4, UR10, UR7, UR4 ;  /* 0x000000070a0482a5 */ /* 0x000fe2000f8e0004 */
[----:B------:R-:W-:Y:S01]  /*08c0*/  IMAD.U32 R2, RZ, RZ, UR14 ;  /* 0x0000000eff027e24 */ /* 0x000fe2000f8e00ff */
[----:B------:R-:W-:Y:S02]  /*08d0*/  @UP0 UIADD3 UR6, UR15, UR6, URZ ;  /* 0x000000060f060290 */ /* 0x000fe4000fffe03f */
[----:B------:R-:W-:Y:S01]  /*08e0*/  MOV R3, UR15 ;  /* 0x0000000f00037c02 */ /* 0x000fe20008000f00 */
[----:B------:R-:W-:Y:S01]  /*08f0*/  @P0 IMAD.MOV.U32 R7, RZ, RZ, R2 ;  /* 0x000000ffff070224 */ /* 0x000fe200078e0002 */
[----:B------:R-:W-:Y:S01]  /*0900*/  MOV R3, UR5 ;  /* 0x0000000500037c02 */ /* 0x000fe20008000f00 */
[----:B------:R-:W-:Y:S02]  /*0910*/  IMAD.U32 R5, RZ, RZ, UR5 ;  /* 0x00000005ff057e24 */ /* 0x000fe4000f8e00ff */
[----:B------:R-:W-:-:S02]  /*0920*/  IMAD.U32 R2, RZ, RZ, UR4 ;  /* 0x00000004ff027e24 */ /* 0x000fc4000f8e00ff */
[----:B------:R-:W-:Y:S01]  /*0930*/  @P1 IMAD.U32 R6, RZ, RZ, UR6 ;  /* 0x00000006ff061e24 */ /* 0x000fe2000f8e00ff */
[----:B------:R-:W-:Y:S01]  /*0940*/  @!P5 MOV R6, R5 ;  /* 0x000000050006d202 */ /* 0x000fe20000000f00 */
[----:B------:R-:W-:Y:S02]  /*0950*/  @!P4 IMAD.MOV.U32 R7, RZ, RZ, R2 ;  /* 0x000000ffff07c224 */ /* 0x000fe400078e0002 */
[----:B------:R-:W-:Y:S02]  /*0960*/  IMAD.U32 R4, RZ, RZ, UR4 ;  /* 0x00000004ff047e24 */ /* 0x000fe4000f8e00ff */
[----:B------:R0:W-:Y:S04]  /*0970*/  STL [R1+0x200], R6 ;  /* 0x0002000601007387 */ /* 0x0001e80000100800 */
[----:B------:R0:W-:Y:S01]  /*0980*/  STL [R1+0x204], R7 ;  /* 0x0002040701007387 */ /* 0x0001e20000100800 */
[----:B------:R-:W-:Y:S05]  /*0990*/  @!P3 BRA `(.L_x_5) ;  /* 0x00000000000cb947 */ /* 0x000fea0003800000 */
[----:B------:R-:W-:Y:S01]  /*09a0*/  UCGABAR_WAIT ;  /* 0x0000000000007dc7 */ /* 0x000fe20008000000 */
[----:B------:R-:W-:Y:S01]  /*09b0*/  CCTL.IVALL ;  /* 0x00000000ff00798f */ /* 0x000fe20002000000 */
[----:B------:R-:W-:Y:S05]  /*09c0*/  BRA `(.L_x_6) ;  /* 0x0000000000047947 */ /* 0x000fea0003800000 */
.L_x_5:
[----:B------:R-:W-:Y:S06]  /*09d0*/  BAR.SYNC.DEFER_BLOCKING 0x0 ;  /* 0x0000000000007b1d */ /* 0x000fec0000010000 */
.L_x_6:
[----:B------:R-:W-:Y:S05]  /*09e0*/  @!P2 BRA `(.L_x_7) ;  /* 0x000001a00028a947 */ /* 0x000fea0003800000 */
[----:B------:R-:W-:-:S06]  /*09f0*/  UISETP.GT.U32.AND UP0, UPT, UR16, 0x1, UPT ;  /* 0x000000011000788c */ /* 0x000fcc000bf04070 */
[----:B------:R-:W-:-:S13]  /*0a00*/  PLOP3.LUT P0, PT, PT, PT, UP0, 0x80, 0x0 ;  /* 0x000000000000781c */ /* 0x000fda0003f0f008 */
[----:B------:R-:W-:Y:S05]  /*0a10*/  @P0 EXIT ;  /* 0x000000000000094d */ /* 0x000fea0003800000 */
[----:B------:R-:W-:Y:S01]  /*0a20*/  ULDC.64 UR4, c[0x0][0x650] ;  /* 0x0001940000047ab9 */ /* 0x000fe20000000a00 */
[----:B------:R-:W-:Y:S01]  /*0a30*/  UMOV UR41, 0xffffffff ;  /* 0xffffffff00297882 */ /* 0x000fe20000000000 */
[----:B------:R-:W-:Y:S01]  /*0a40*/  ISETP.GE.U32.AND P0, PT, R7, UR4, PT ;  /* 0x0000000407007c0c */ /* 0x000fe2000bf06070 */
[----:B------:R-:W-:Y:S01]  /*0a50*/  UMOV UR42, 0xffffffff ;  /* 0xffffffff002a7882 */ /* 0x000fe20000000000 */
[----:B------:R-:W-:Y:S01]  /*0a60*/  UMOV UR43, 0xffffffff ;  /* 0xffffffff002b7882 */ /* 0x000fe20000000000 */
[----:B------:R-:W-:Y:S02]  /*0a70*/  PRMT R0, RZ, 0x7610, R0 ;  /* 0x00007610ff007816 */ /* 0x000fe40000000000 */
[----:B------:R-:W-:-:S13]  /*0a80*/  ISETP.GE.U32.AND.EX P0, PT, R6, UR5, PT, P0 ;  /* 0x0000000506007c0c */ /* 0x000fda000bf06100 */
[----:B------:R-:W-:Y:S05]  /*0a90*/  @P0 BRA `(.L_x_8) ;  /* 0x0000000400480947 */ /* 0x000fea0003800000 */
[----:B------:R-:W-:Y:S01]  /*0aa0*/  ULDC.64 UR16, c[0x0][0x628] ;  /* 0x00018a0000107ab9 */ /* 0x000fe20000000a00 */
[C---:B------:R-:W-:Y:S01]  /*0ab0*/  R2UR UR19, R7.reuse ;  /* 0x00000000071372ca */ /* 0x040fe200000e0000 */
[----:B------:R-:W-:Y:S01]  /*0ac0*/  ULDC UR18, c[0x0][0x630] ;  /* 0x00018c0000127ab9 */ /* 0x000fe20000000800 */
[----:B------:R-:W-:Y:S02]  /*0ad0*/  ISETP.NE.U32.AND P0, PT, RZ, UR16, PT ;  /* 0x00000010ff007c0c */ /* 0x000fe4000bf05070 */
[----:B------:R-:W-:Y:S02]  /*0ae0*/  R2UR UR4, R7 ;  /* 0x00000000070472ca */ /* 0x000fe400000e0000 */
[----:B------:R-:W-:Y:S02]  /*0af0*/  ISETP.NE.AND.EX P0, PT, RZ, UR17, PT, P0 ;  /* 0x00000011ff007c0c */ /* 0x000fe4000bf05300 */
[----:B------:R-:W-:-:S11]  /*0b00*/  R2UR UR5, R6 ;  /* 0x00000000060572ca */ /* 0x000fd600000e0000 */
[----:B------:R-:W-:Y:S05]  /*0b10*/  @!P0 BRA `(.L_x_9) ;  /* 0x0000000000308947 */ /* 0x000fea0003800000 */
[----:B------:R-:W-:Y:S01]  /*0b20*/  R2UR UR4, R7 ;  /* 0x00000000070472ca */ /* 0x000fe200000e0000 */
[----:B------:R-:W-:Y:S01]  /*0b30*/  ULDC UR9, c[0x0][0x634] ;  /* 0x00018d0000097ab9 */ /* 0x000fe20000000800 */
[----:B------:R-:W-:-:S11]  /*0b40*/  R2UR UR13, R6 ;  /* 0x00000000060d72ca */ /* 0x000fd600000e0000 */
[----:B------:R-:W-:-:S04]  /*0b50*/  UIADD3 UR9, UP0, UR4, UR9, URZ ;  /* 0x0000000904097290 */ /* 0x000fc8000ff1e03f */
[----:B------:R-:W-:-:S04]  /*0b60*/  UIADD3.X UR13, URZ, UR13, URZ, UP0, !UPT ;  /* 0x0000000d3f0d7290 */ /* 0x000fc800087fe43f */
[----:B------:R-:W-:-:S04]  /*0b70*/  UIMAD.WIDE.U32 UR4, UR13, UR16, URZ ;  /* 0x000000100d0472a5 */ /* 0x000fc8000f8e003f */
[----:B------:R-:W-:Y:S02]  /*0b80*/  UIMAD.WIDE.U32 UR6, UP0, UR9, UR17, UR4 ;  /* 0x00000011090672a5 */ /* 0x000fe4000f800004 */
[----:B------:R-:W-:Y:S02]  /*0b90*/  UIMAD.WIDE.U32 UR4, UR9, UR16, URZ ;  /* 0x00000010090472a5 */ /* 0x000fe4000f8e003f */
[----:B------:R-:W-:Y:S02]  /*0ba0*/  UIADD3.X UR15, URZ, URZ, URZ, UP0, !UPT ;  /* 0x0000003f3f0f7290 */ /* 0x000fe400087fe43f */
[----:B------:R-:W-:Y:S01]  /*0bb0*/  UIADD3 URZ, UP0, UR5, UR6, URZ ;  /* 0x00000006053f7290 */ /* 0x000fe2000ff1e03f */
[----:B------:R-:W-:-:S03]  /*0bc0*/  UMOV UR14, UR7 ;  /* 0x00000007000e7c82 */ /* 0x000fc60008000000 */
[----:B------:R-:W-:-:S12]  /*0bd0*/  UIMAD.WIDE.U32.X UR4, UR13, UR17, UR14, UP0 ;  /* 0x000000110d0472a5 */ /* 0x000fd800080e040e */
.L_x_9:
[----:B------:R-:W-:Y:S01]  /*0be0*/  USHF.R.U64 UR43, UR4, UR18, UR5 ;  /* 0x00000012042b7299 */ /* 0x000fe20008001205 */
[----:B------:R-:W-:Y:S01]  /*0bf0*/  R2UR UR7, R6 ;  /* 0x00000000060772ca */ /* 0x000fe200000e0000 */
[----:B------:R-:W-:Y:S02]  /*0c00*/  USHF.R.U32.HI UR4, URZ, UR18, UR5 ;  /* 0x000000123f047299 */ /* 0x000fe40008011605 */
[----:B------:R-:W-:Y:S01]  /*0c10*/  UIADD3 UR5, UP0, URZ, -UR43, URZ ;  /* 0x8000002b3f057290 */ /* 0x000fe2000ff1e03f */
[----:B------:R-:W-:Y:S01]  /*0c20*/  ULDC.64 UR14, c[0x0][0x620] ;  /* 0x00018800000e7ab9 */ /* 0x000fe20000000a00 */
[----:B------:R-:W-:Y:S02]  /*0c30*/  UMOV UR6, UR19 ;  /* 0x0000001300067c82 */ /* 0x000fe40008000000 */
[----:B------:R-:W-:Y:S01]  /*0c40*/  UIADD3.X UR4, URZ, ~UR4, URZ, UP0, !UPT ;  /* 0x800000043f047290 */ /* 0x000fe200087fe43f */
[----:B------:R-:W-:Y:S01]  /*0c50*/  ULDC UR9, c[0x0][0x618] ;  /* 0x0001860000097ab9 */ /* 0x000fe20000000800 */
[----:B------:R-:W-:-:S02]  /*0c60*/  UIMAD UR12, UR11, UR12, UR10 ;  /* 0x0000000c0b0c72a4 */ /* 0x000fc4000f8e020a */
[----:B------:R-:W-:Y:S02]  /*0c70*/  UIMAD UR4, UR4, UR14, URZ ;  /* 0x0000000e040472a4 */ /* 0x000fe4000f8e023f */
[----:B------:R-:W-:Y:S02]  /*0c80*/  UIMAD.WIDE.U32 UR6, UR5, UR14, UR6 ;  /* 0x0000000e050672a5 */ /* 0x000fe4000f8e0006 */
[----:B------:R-:W-:Y:S01]  /*0c90*/  UIMAD UR4, UR5, UR15, UR4 ;  /* 0x0000000f050472a4 */ /* 0x000fe2000f8e0204 */
[----:B------:R-:W-:Y:S01]  /*0ca0*/  ULDC UR10, c[0x0][0x608] ;  /* 0x00018200000a7ab9 */ /* 0x000fe20000000800 */
[----:B------:R-:W-:Y:S02]  /*0cb0*/  ULDC UR18, c[0x0][0x658] ;  /* 0x0001960000127ab9 */ /* 0x000fe40000000800 */
[----:B------:R-:W-:Y:S01]  /*0cc0*/  UIADD3 UR7, UR7, UR4, URZ ;  /* 0x0000000407077290 */ /* 0x000fe2000fffe03f */
[----:B------:R-:W-:Y:S02]  /*0cd0*/  UMOV UR11, 0xffffffff ;  /* 0xffffffff000b7882 */ /* 0x000fe40000000000 */
[----:B------:R-:W-:Y:S01]  /*0ce0*/  ULDC.64 UR4, c[0x0][0x640] ;  /* 0x0001900000047ab9 */ /* 0x000fe20000000a00 */
[----:B------:R-:W-:Y:S01]  /*0cf0*/  USHF.R.U64 UR16, UR6, UR9, UR7 ;  /* 0x0000000906107299 */ /* 0x000fe20008001207 */
[----:B------:R-:W-:Y:S01]  /*0d00*/  ISETP.NE.U32.AND P0, PT, RZ, UR4, PT ;  /* 0x00000004ff007c0c */ /* 0x000fe2000bf05070 */
[----:B------:R-:W-:-:S02]  /*0d10*/  USHF.R.U32.HI UR7, URZ, UR9, UR7 ;  /* 0x000000093f077299 */ /* 0x000fc40008011607 */
[----:B------:R-:W-:Y:S01]  /*0d20*/  USHF.L.U32 UR6, UR11, UR18, URZ ;  /* 0x000000120b067299 */ /* 0x000fe2000800063f */
[----:B------:R-:W-:Y:S01]  /*0d30*/  ISETP.NE.AND.EX P0, PT, RZ, UR5, PT, P0 ;  /* 0x00000005ff007c0c */ /* 0x000fe2000bf05300 */
[----:B------:R-:W-:Y:S02]  /*0d40*/  USHF.R.U64 UR22, UR16, UR10, UR7 ;  /* 0x0000000a10167299 */ /* 0x000fe40008001207 */
[----:B------:R-:W-:Y:S02]  /*0d50*/  USHF.R.U32.HI UR7, URZ, UR10, UR7 ;  /* 0x0000000a3f077299 */ /* 0x000fe40008011607 */
[----:B------:R-:W-:Y:S02]  /*0d60*/  UISETP.NE.AND UP1, UPT, UR45, URZ, UPT ;  /* 0x0000003f2d00728c */ /* 0x000fe4000bf25270 */
[----:B------:R-:W-:Y:S01]  /*0d70*/  USHF.R.U64 UR23, UR22, UR18, UR7 ;  /* 0x0000001216177299 */ /* 0x000fe20008001207 */
[----:B------:R-:W-:Y:S01]  /*0d80*/  ULDC UR17, c[0x0][0x600] ;  /* 0x0001800000117ab9 */ /* 0x000fe20000000800 */
[----:B------:R-:W-:-:S02]  /*0d90*/  ULOP3.LUT UR13, URZ, UR6, URZ, 0x33, !UPT ;  /* 0x000000063f0d7292 */ /* 0x000fc4000f8e333f */
[----:B------:R-:W-:Y:S02]  /*0da0*/  UIADD3 UR15, UR17, -0x1, URZ ;  /* 0xffffffff110f7890 */ /* 0x000fe4000fffe03f */
[----:B------:R-:W-:Y:S02]  /*0db0*/  USEL UR12, UR8, UR12, !UP1 ;  /* 0x0000000c080c7287 */ /* 0x000fe4000c800000 */
[----:B------:R-:W-:Y:S01]  /*0dc0*/  USHF.R.U32.HI UR7, URZ, UR18, UR7 ;  /* 0x000000123f077299 */ /* 0x000fe20008011607 */
[----:B------:R-:W-:Y:S01]  /*0dd0*/  ULDC UR19, c[0x0][0x648] ;  /* 0x0001920000137ab9 */ /* 0x000fe20000000800 */
[----:B------:R-:W-:Y:S01]  /*0de0*/  ULDC UR20, c[0x0][0x638] ;  /* 0x00018e0000147ab9 */ /* 0x000fe20000000800 */
[----:B------:R-:W-:Y:S01]  /*0df0*/  UMOV UR21, 0x1 ;  /* 0x0000000100157882 */ /* 0x000fe20000000000 */
[----:B------:R-:W-:Y:S01]  /*0e00*/  UMOV UR6, UR23 ;  /* 0x0000001700067c82 */ /* 0x000fe20008000000 */
[----:B------:R-:W-:Y:S07]  /*0e10*/  @!P0 BRA `(.L_x_10) ;  /* 0x0000000000308947 */ /* 0x000fee0003800000 */
[----:B------:R-:W-:Y:S02]  /*0e20*/  ULDC UR10, c[0x0][0x64c] ;  /* 0x00019300000a7ab9 */ /* 0x000fe40000000800 */
        /* <DEDUP_REMOVED lines=8> */
[----:B------:R-:W-:-:S07]  /*0eb0*/  UIMAD.WIDE.U32.X UR4, UR14, UR5, UR10, UP0 ;  /* 0x000000050e0472a5 */ /* 0x000fce00080e040a */
[----:B------:R-:W-:Y:S01]  /*0ec0*/  UMOV UR6, UR4 ;  /* 0x0000000400067c82 */ /* 0x000fe20008000000 */
[----:B------:R-:W-:-:S05]  /*0ed0*/  UMOV UR7, UR5 ;  /* 0x0000000500077c82 */ /* 0x000fca0008000000 */
.L_x_10:
[----:B------:R-:W-:Y:S01]  /*0ee0*/  USHF.R.U64 UR5, UR6, UR19, UR7 ;  /* 0x0000001306057299 */ /* 0x000fe20008001207 */
[----:B------:R-:W-:Y:S01]  /*0ef0*/  IMAD.MOV.U32 R0, RZ, RZ, 0x1 ;  /* 0x00000001ff007424 */ /* 0x000fe200078e00ff */
[----:B------:R-:W-:Y:S02]  /*0f00*/  USHF.L.U32 UR4, UR21, UR18, URZ ;  /* 0x0000001215047299 */ /* 0x000fe4000800063f */
[----:B------:R-:W-:Y:S02]  /*0f10*/  ULOP3.LUT UR13, UR22, UR13, URZ, 0xc0, !UPT ;  /* 0x0000000d160d7292 */ /* 0x000fe4000f8ec03f */
[----:B------:R-:W-:Y:S02]  /*0f20*/  UIADD3 UR6, -UR5, URZ, URZ ;  /* 0x0000003f05067290 */ /* 0x000fe4000fffe13f */
[----:B------:R-:W-:Y:S02]  /*0f30*/  UIMAD UR13, UR4, UR5, UR13 ;  /* 0x00000005040d72a4 */ /* 0x000fe4000f8e020d */
[----:B------:R-:W-:-:S02]  /*0f40*/  ULOP3.LUT UR15, UR16, UR15, URZ, 0xc0, !UPT ;  /* 0x0000000f100f7292 */ /* 0x000fc4000f8ec03f */
[----:B------:R-:W-:Y:S01]  /*0f50*/  UIMAD UR4, UR6, UR20, UR23 ;  /* 0x00000014060472a4 */ /* 0x000fe2000f8e0217 */
[----:B------:R-:W-:Y:S01]  /*0f60*/  ULDC UR5, c[0x0][0x610] ;  /* 0x0001840000057ab9 */ /* 0x000fe20000000800 */
[----:B------:R-:W-:Y:S02]  /*0f70*/  UISETP.NE.AND UP0, UPT, UR45, URZ, UPT ;  /* 0x0000003f2d00728c */ /* 0x000fe4000bf05270 */
[----:B------:R-:W-:Y:S02]  /*0f80*/  UIMAD UR12, UR13, UR5, UR12 ;  /* 0x000000050d0c72a4 */ /* 0x000fe4000f8e020c */
[----:B------:R-:W-:-:S04]  /*0f90*/  UIMAD UR4, UR4, UR17, UR15 ;  /* 0x00000011040472a4 */ /* 0x000fc8000f8e020f */
[----:B------:R-:W-:Y:S02]  /*0fa0*/  USEL UR42, UR4, UR12, !UP0 ;  /* 0x0000000c042a7287 */ /* 0x000fe4000c000000 */
[----:B------:R-:W-:-:S12]  /*0fb0*/  USEL UR41, UR12, UR4, !UP0 ;  /* 0x000000040c297287 */ /* 0x000fd8000c000000 */
.L_x_8:
[----:B------:R-:W-:-:S08]  /*0fc0*/  NOP ;  /* 0x0000000000007918 */ /* 0x000fd00000000000 */
[----:B------:R-:W1:Y:S02]  /*0fd0*/  USETMAXREG.TRY_ALLOC.CTAPOOL UP0, 0xf0 ;  /* 0x000000f0000079c8 */ /* 0x000e640008000600 */
[----:B-1----:R-:W-:-:S13]  /*0fe0*/  PLOP3.LUT P0, PT, PT, PT, UP0, 0x80, 0x0 ;  /* 0x000000000000781c */ /* 0x002fda0003f0f008 */
[----:B------:R-:W-:Y:S05]  /*0ff0*/  @!P0 BRA `(.L_x_8) ;  /* 0xfffffffc00f08947 */ /* 0x000fea000383ffff */
[----:B------:R-:W-:Y:S01]  /*1000*/  ULDC.64 UR4, c[0x0][0x598] ;  /* 0x0001660000047ab9 */ /* 0x000fe20000000a00 */
[----:B------:R-:W-:Y:S01]  /*1010*/  ULDC.64 UR36, c[0x0][0x208] ;  /* 0x0000820000247ab9 */ /* 0x000fe20000000a00 */
[----:B------:R-:W-:-:S04]  /*1020*/  ISETP.NE.U32.AND P0, PT, RZ, UR4, PT ;  /* 0x00000004ff007c0c */ /* 0x000fc8000bf05070 */
[----:B------:R-:W-:-:S13]  /*1030*/  ISETP.NE.AND.EX P0, PT, RZ, UR5, PT, P0 ;  /* 0x00000005ff007c0c */ /* 0x000fda000bf05300 */
[----:B------:R-:W-:Y:S05]  /*1040*/  @!P0 BRA `(.L_x_11) ;  /* 0x00000000001c8947 */ /* 0x000fea0003800000 */
[----:B------:R-:W1:Y:S02]  /*1050*/  LDC.64 R2, c[0x0][0x598] ;  /* 0x00016600ff027b82 */ /* 0x000e640000000a00 */
[----:B-1----:R-:W2:Y:S02]  /*1060*/  LDG.E.64 R2, desc[UR36][R2.64] ;  /* 0x0000002402027981 */ /* 0x002ea4000c1e1b00 */
[----:B--2---:R-:W-:-:S04]  /*1070*/  ISETP.NE.U32.AND P0, PT, R2, RZ, PT ;  /* 0x000000ff0200720c */ /* 0x004fc80003f05070 */
[----:B------:R-:W-:-:S13]  /*1080*/  ISETP.NE.AND.EX P0, PT, R3, RZ, PT, P0 ;  /* 0x000000ff0300720c */ /* 0x000fda0003f05300 */
[----:B------:R-:W-:Y:S05]  /*1090*/  @!P0 BRA `(.L_x_11) ;  /* 0x0000000000088947 */ /* 0x000fea0003800000 */
[----:B------:R1:W5:Y:S01]  /*10a0*/  LD.E R2, desc[UR36][R2.64] ;  /* 0x0000002402027980 */ /* 0x000362000c101900 */
[----:B------:R-:W-:Y:S05]  /*10b0*/  BRA `(.L_x_12) ;  /* 0x0000000000247947 */ /* 0x000fea0003800000 */
.L_x_11:
[----:B------:R-:W-:Y:S02]  /*10c0*/  ULDC.64 UR4, c[0x0][0x588] ;  /* 0x0001620000047ab9 */ /* 0x000fe40000000a00 */
[----:B------:R-:W-:-:S04]  /*10d0*/  ISETP.NE.U32.AND P0, PT, RZ, UR4, PT ;  /* 0x00000004ff007c0c */ /* 0x000fc8000bf05070 */
[----:B------:R-:W-:-:S13]  /*10e0*/  ISETP.NE.AND.EX P0, PT, RZ, UR5, PT, P0 ;  /* 0x00000005ff007c0c */ /* 0x000fda000bf05300 */
[----:B------:R-:W-:Y:S05]  /*10f0*/  @!P0 BRA `(.L_x_13) ;  /* 0x00000000000c8947 */ /* 0x000fea0003800000 */
[----:B------:R-:W1:Y:S02]  /*1100*/  LDC.64 R2, c[0x0][0x588] ;  /* 0x00016200ff027b82 */ /* 0x000e640000000a00 */
[----:B-1----:R2:W5:Y:S01]  /*1110*/  LDG.E R2, desc[UR36][R2.64] ;  /* 0x0000002402027981 */ /* 0x002562000c1e1900 */
[----:B------:R-:W-:Y:S05]  /*1120*/  BRA `(.L_x_12) ;  /* 0x0000000000087947 */ /* 0x000fea0003800000 */
.L_x_13:
[----:B------:R-:W-:Y:S02]  /*1130*/  ULDC UR4, c[0x0][0x580] ;  /* 0x0001600000047ab9 */ /* 0x000fe40000000800 */
[----:B------:R-:W-:-:S07]  /*1140*/  IMAD.U32 R2, RZ, RZ, UR4 ;  /* 0x00000004ff027e24 */ /* 0x000fce000f8e00ff */
.L_x_12:
[----:B------:R-:W-:Y:S02]  /*1150*/  ULDC.64 UR4, c[0x0][0x5a0] ;  /* 0x0001680000047ab9 */ /* 0x000fe40000000a00 */
[----:B------:R-:W-:-:S04]  /*1160*/  ISETP.NE.U32.AND P0, PT, RZ, UR4, PT ;  /* 0x00000004ff007c0c */ /* 0x000fc8000bf05070 */
[----:B------:R-:W-:-:S13]  /*1170*/  ISETP.NE.AND.EX P0, PT, RZ, UR5, PT, P0 ;  /* 0x00000005ff007c0c */ /* 0x000fda000bf05300 */
[----:B------:R-:W-:Y:S05]  /*1180*/  @!P0 BRA `(.L_x_14) ;  /* 0x00000000001c8947 */ /* 0x000fea0003800000 */
[----:B------:R-:W3:Y:S02]  /*1190*/  LDC.64 R4, c[0x0][0x5a0] ;  /* 0x00016800ff047b82 */ /* 0x000ee40000000a00 */
[----:B---3--:R-:W3:Y:S02]  /*11a0*/  LDG.E.64 R4, desc[UR36][R4.64] ;  /* 0x0000002404047981 */ /* 0x008ee4000c1e1b00 */
[----:B---3--:R-:W-:-:S04]  /*11b0*/  ISETP.NE.U32.AND P0, PT, R4, RZ, PT ;  /* 0x000000ff0400720c */ /* 0x008fc80003f05070 */
[----:B------:R-:W-:-:S13]  /*11c0*/  ISETP.NE.AND.EX P0, PT, R5, RZ, PT, P0 ;  /* 0x000000ff0500720c */ /* 0x000fda0003f05300 */
[----:B------:R-:W-:Y:S05]  /*11d0*/  @!P0 BRA `(.L_x_14) ;  /* 0x0000000000088947 */ /* 0x000fea0003800000 */
[----:B------:R3:W5:Y:S01]  /*11e0*/  LD.E R16, desc[UR36][R4.64] ;  /* 0x0000002404107980 */ /* 0x000762000c101900 */
[----:B------:R-:W-:Y:S05]  /*11f0*/  BRA `(.L_x_15) ;  /* 0x0000000000247947 */ /* 0x000fea0003800000 */
.L_x_14:
[----:B------:R-:W-:Y:S02]  /*1200*/  ULDC.64 UR4, c[0x0][0x590] ;  /* 0x0001640000047ab9 */ /* 0x000fe40000000a00 */
[----:B------:R-:W-:-:S04]  /*1210*/  ISETP.NE.U32.AND P0, PT, RZ, UR4, PT ;  /* 0x00000004ff007c0c */ /* 0x000fc8000bf05070 */
[----:B------:R-:W-:-:S13]  /*1220*/  ISETP.NE.AND.EX P0, PT, RZ, UR5, PT, P0 ;  /* 0x00000005ff007c0c */ /* 0x000fda000bf05300 */
[----:B------:R-:W-:Y:S05]  /*1230*/  @!P0 BRA `(.L_x_16) ;  /* 0x00000000000c8947 */ /* 0x000fea0003800000 */
[----:B------:R-:W3:Y:S02]  /*1240*/  LDC.64 R4, c[0x0][0x590] ;  /* 0x00016400ff047b82 */ /* 0x000ee40000000a00 */
[----:B---3--:R4:W5:Y:S01]  /*1250*/  LDG.E R16, desc[UR36][R4.64] ;  /* 0x0000002404107981 */ /* 0x008962000c1e1900 */
[----:B------:R-:W-:Y:S05]  /*1260*/  BRA `(.L_x_15) ;  /* 0x0000000000087947 */ /* 0x000fea0003800000 */
.L_x_16:
[----:B------:R-:W-:Y:S02]  /*1270*/  ULDC UR4, c[0x0][0x584] ;  /* 0x0001610000047ab9 */ /* 0x000fe40000000800 */
[----:B------:R-:W-:-:S07]  /*1280*/  IMAD.U32 R16, RZ, RZ, UR4 ;  /* 0x00000004ff107e24 */ /* 0x000fce000f8e00ff */
.L_x_15:
[----:B------:R-:W-:-:S13]  /*1290*/  LOP3.LUT P0, RZ, R0, 0xff, RZ, 0xc0, !PT ;  /* 0x000000ff00ff7812 */ /* 0x000fda000780c0ff */
[----:B------:R-:W-:Y:S05]  /*12a0*/  @!P0 EXIT ;  /* 0x000000000000894d */ /* 0x000fea0003800000 */
[----:B------:R-:W-:Y:S01]  /*12b0*/  ULDC UR4, c[0x0][0x28c] ;  /* 0x0000a30000047ab9 */ /* 0x000fe20000000800 */
[----:B------:R-:W-:Y:S01]  /*12c0*/  UMOV UR38, URZ ;  /* 0x0000003f00267c82 */ /* 0x000fe20008000000 */
[----:B------:R-:W-:Y:S01]  /*12d0*/  UIADD3 UR4, UR4, 0x3f, URZ ;  /* 0x0000003f04047890 */ /* 0x000fe2000fffe03f */
[----:B------:R-:W-:-:S03]  /*12e0*/  UMOV UR39, URZ ;  /* 0x0000003f00277c82 */ /* 0x000fc60008000000 */
[----:B------:R-:W-:-:S04]  /*12f0*/  USHF.R.S32.HI UR5, URZ, 0x1f, UR4 ;  /* 0x0000001f3f057899 */ /* 0x000fc80008011404 */
[----:B------:R-:W-:-:S04]  /*1300*/  ULEA.HI UR5, UR5, UR4, URZ, 0x6 ;  /* 0x0000000405057291 */ /* 0x000fc8000f8f303f */
[----:B------:R-:W-:-:S12]  /*1310*/  USHF.R.S32.HI UR44, URZ, 0x6, UR5 ;  /* 0x000000063f2c7899 */ /* 0x000fd80008011405 */
.L_x_546:
[----:B------:R-:W0:Y:S01]  /*1320*/  S2R R0, SR_TID.X ;  /* 0x0000000000007919 */ /* 0x000e220000002100 */
[----:B-1----:R-:W1:Y:S01]  /*1330*/  S2UR UR7, SR_CgaCtaId ;  /* 0x00000000000779c3 */ /* 0x002e620000008800 */
[----:B------:R-:W-:Y:S02]  /*1340*/  UMOV UR6, 0x400 ;  /* 0x0000040000067882 */ /* 0x000fe40000000000 */
[----:B-1----:R-:W-:Y:S01]  /*1350*/  ULEA UR6, UR7, UR6, 0x18 ;  /* 0x0000000607067291 */ /* 0x002fe2000f8ec03f */
[----:B0-----:R-:W-:-:S04]  /*1360*/  LOP3.LUT R0, R0, 0x80, RZ, 0xc0, !PT ;  /* 0x0000008000007812 */ /* 0x001fc800078ec0ff */
[----:B------:R-:W-:-:S06]  /*1370*/  SHF.R.U32.HI R0, RZ, 0x7, R0 ;  /* 0x00000007ff007819 */ /* 0x000fcc0000011600 */
[----:B------:R-:W0:Y:S02]  /*1380*/  SHFL.IDX PT, R0, R0, RZ, 0x1f ;  /* 0x00001fff00007589 */ /* 0x000e2400000e0000 */
[----:B0-----:R-:W-:-:S13]  /*1390*/  R2UR UR4, R0 ;  /* 0x00000000000472ca */ /* 0x001fda00000e0000 */
[----:B------:R-:W-:-:S04]  /*13a0*/  ULEA.HI UR5, UR4, UR4, URZ, 0x1 ;  /* 0x0000000404057291 */ /* 0x000fc8000f8f083f */
[----:B------:R-:W-:-:S04]  /*13b0*/  ULOP3.LUT UR5, UR5, 0x7fffe, URZ, 0xc0, !UPT ;  /* 0x0007fffe05057892 */ /* 0x000fc8000f8ec03f */
[----:B------:R-:W-:-:S03]  /*13c0*/  UIADD3 UR5, UR4, -UR5, URZ ;  /* 0x8000000504057290 */ /* 0x000fc6000fffe03f */
[----:B------:R-:W-:Y:S01]  /*13d0*/  ULDC UR4, c[0x0][0x28c] ;  /* 0x0000a30000047ab9 */ /* 0x000fe20000000800 */
[----:B------:R-:W-:Y:S01]  /*13e0*/  ULEA UR5, UR5, UR6, 0xd ;  /* 0x0000000605057291 */ /* 0x000fe2000f8e683f */
[----:B------:R-:W-:-:S03]  /*13f0*/  ISETP.LT.AND P0, PT, RZ, UR4, PT ;  /* 0x00000004ff007c0c */ /* 0x000fc6000bf01270 */
[----:B------:R-:W-:-:S04]  /*1400*/  UIADD3 UR5, UR5, 0x100, URZ ;  /* 0x0000010005057890 */ /* 0x000fc8000fffe03f */
[----:B------:R-:W-:-:S04]  /*1410*/  USHF.R.U32.HI UR5, URZ, 0x4, UR5 ;  /* 0x000000043f057899 */ /* 0x000fc80008011605 */
[----:B------:R-:W-:Y:S02]  /*1420*/  ULOP3.LUT UR46, UR5, 0x3fff, URZ, 0xc0, !UPT ;  /* 0x00003fff052e7892 */ /* 0x000fe4000f8ec03f */
[----:B---3--:R-:W-:Y:S10]  /*1430*/  @P0 BRA `(.L_x_17) ;  /* 0x0000000000400947 */ /* 0x008ff40003800000 */
[----:B------:R-:W-:Y:S01]  /*1440*/  MOV R0, 0x0 ;  /* 0x0000000000007802 */ /* 0x000fe20000000f00 */
[----:B------:R-:W-:Y:S01]  /*1450*/  ULDC.64 UR4, c[0x4][0x68] ;  /* 0x01001a0000047ab9 */ /* 0x000fe20000000a00 */
[----:B------:R-:W-:Y:S01]  /*1460*/  ULDC.64 UR6, c[0x4][0x8] ;  /* 0x0100020000067ab9 */ /* 0x000fe20000000a00 */
[----:B---34-:R-:W-:Y:S01]  /*1470*/  MOV R4, UR4 ;  /* 0x0000000400047c02 */ /* 0x018fe20008000f00 */
[----:B------:R0:W1:Y:S01]  /*1480*/  LDC.64 R14, c[0x4][R0] ;  /* 0x01000000000e7b82 */ /* 0x0000620000000a00 */
[----:B------:R-:W-:Y:S01]  /*1490*/  IMAD.U32 R5, RZ, RZ, UR5 ;  /* 0x00000005ff057e24 */ /* 0x000fe2000f8e00ff */
[----:B------:R-:W-:Y:S01]  /*14a0*/  ULDC.64 UR4, c[0x4][0x70] ;  /* 0x01001c0000047ab9 */ /* 0x000fe20000000a00 */
[----:B------:R-:W-:Y:S01]  /*14b0*/  MOV R10, UR6 ;  /* 0x00000006000a7c02 */ /* 0x000fe20008000f00 */
[----:B------:R-:W-:Y:S01]  /*14c0*/  IMAD.U32 R6, RZ, RZ, UR4 ;  /* 0x00000004ff067e24 */ /* 0x000fe2000f8e00ff */
[----:B------:R-:W-:Y:S01]  /*14d0*/  MOV R13, RZ ;  /* 0x000000ff000d7202 */ /* 0x000fe20000000f00 */
[----:B------:R-:W-:-:S02]  /*14e0*/  IMAD.U32 R7, RZ, RZ, UR5 ;  /* 0x00000005ff077e24 */ /* 0x000fc4000f8e00ff */
[----:B------:R-:W-:Y:S02]  /*14f0*/  IMAD.U32 R11, RZ, RZ, UR7 ;  /* 0x00000007ff0b7e24 */ /* 0x000fe4000f8e00ff */
[----:B------:R-:W-:Y:S02]  /*1500*/  IMAD.MOV.U32 R8, RZ, RZ, 0x1e1 ;  /* 0x000001e1ff087424 */ /* 0x000fe400078e00ff */
[----:B0-----:R-:W-:-:S07]  /*1510*/  IMAD.MOV.U32 R12, RZ, RZ, 0x1 ;  /* 0x00000001ff0c7424 */ /* 0x001fce00078e00ff */
[----:B------:R-:W-:-:S07]  /*1520*/  LEPC R20, `(.L_x_17) ;  /* 0x000000001014794e */ /* 0x000fce0000000000 */
[----:B-12--5:R-:W-:Y:S05]  /*1530*/  CALL.ABS.NOINC R14 ;  /* 0x000000000e007343 */ /* 0x026fea0003c00000 */
.L_x_17:
[----:B------:R-:W-:-:S06]  /*1540*/  ULOP3.LUT UR4, UR40, 0x1, URZ, 0xfc, !UPT ;  /* 0x0000000128047892 */ /* 0x000fcc000f8efc3f */
[----:B------:R-:W-:-:S05]  /*1550*/  IMAD.U32 R0, RZ, RZ, UR4 ;  /* 0x00000004ff007e24 */ /* 0x000fca000f8e00ff */
[----:B------:R-:W-:-:S13]  /*1560*/  ISETP.NE.AND P0, PT, R0, 0x3, PT ;  /* 0x000000030000780c */ /* 0x000fda0003f05270 */
[----:B------:R-:W-:Y:S05]  /*1570*/  @!P0 BRA `(.L_x_18) ;  /* 0x0000000000048947 */ /* 0x000fea0003800000 */
[----:B------:R-:W-:Y:S01]  /*1580*/  BPT.TRAP 0x1 ;  /* 0x000000040000795c */ /* 0x000fe20000300000 */
.L_x_18:
[----:B------:R-:W0:Y:S01]  /*1590*/  S2UR UR5, SR_CgaCtaId ;  /* 0x00000000000579c3 */ /* 0x000e220000008800 */
[----:B------:R-:W-:Y:S01]  /*15a0*/  UMOV UR4, 0x400 ;  /* 0x0000040000047882 */ /* 0x000fe20000000000 */
[----:B--2---:R-:W-:Y:S02]  /*15b0*/  IMAD.U32 R3, RZ, RZ, UR38 ;  /* 0x00000026ff037e24 */ /* 0x004fe4000f8e00ff */
[----:B---34-:R-:W-:-:S03]  /*15c0*/  IMAD.U32 R5, RZ, RZ, UR39 ;  /* 0x00000027ff057e24 */ /* 0x018fc6000f8e00ff */
[----:B------:R-:W-:Y:S01]  /*15d0*/  SHF.L.U32 R3, R3, 0x1f, RZ ;  /* 0x0000001f03037819 */ /* 0x000fe200000006ff */
[----:B0-----:R-:W-:-:S06]  /*15e0*/  ULEA UR4, UR5, UR4, 0x18 ;  /* 0x0000000405047291 */ /* 0x001fcc000f8ec03f */
[----:B------:R-:W-:-:S05]  /*15f0*/  MOV R0, UR4 ;  /* 0x0000000400007c02 */ /* 0x000fca0008000f00 */
[----:B------:R-:W-:-:S04]  /*1600*/  IMAD R4, R5, 0x8, R0 ;  /* 0x0000000805047824 */ /* 0x000fc800078e0200 */
[----:B------:R0:W1:Y:S01]  /*1610*/  SYNCS.PHASECHK.TRANS64.TRYWAIT P1, [R4+URZ], R3 ;  /* 0x00000003040075a7 */ /* 0x000062000802017f */
[----:B------:R-:W-:Y:S05]  /*1620*/  @!P0 BRA `(.L_x_19) ;  /* 0x0000000000048947 */ /* 0x000fea0003800000 */
[----:B------:R-:W-:Y:S01]  /*1630*/  BPT.TRAP 0x1 ;  /* 0x000000040000795c */ /* 0x000fe20000300000 */
.L_x_19:
[----:B-1----:R-:W-:Y:S05]  /*1640*/  @P1 BRA `(.L_x_20) ;  /* 0x0000000000081947 */ /* 0x002fea0003800000 */
[----:B------:R-:W1:Y:S02]  /*1650*/  SYNCS.PHASECHK.TRANS64.TRYWAIT P1, [R4+URZ], R3 ;  /* 0x00000003040075a7 */ /* 0x000e64000802017f */
[----:B-1----:R-:W-:Y:S05]  /*1660*/  @!P1 BRA `(.L_x_21) ;  /* 0x000001a800b49947 */ /* 0x002fea0003800000 */
.L_x_20:
[----:B------:R-:W-:-:S04]  /*1670*/  UISETP.LT.AND UP0, UPT, UR44, 0x1, UPT ;  /* 0x000000012c00788c */ /* 0x000fc8000bf01270 */
[----:B------:R-:W-:-:S06]  /*1680*/  USEL UR4, UR44, 0x1, UP0 ;  /* 0x000000012c047887 */ /* 0x000fcc0008000000 */
[----:B01----:R-:W-:Y:S01]  /*1690*/  IMAD.U32 R3, RZ, RZ, UR4 ;  /* 0x00000004ff037e24 */ /* 0x003fe2000f8e00ff */
[----:B------:R-:W-:Y:S05]  /*16a0*/  WARPSYNC.ALL ;  /* 0x0000000000007948 */ /* 0x000fea0003800000 */
[----:B------:R-:W-:-:S04]  /*16b0*/  IADD3 R3, -R3, UR44, RZ ;  /* 0x0000002c03037c10 */ /* 0x000fc8000fffe1ff */
[----:B------:R-:W-:Y:S02]  /*16c0*/  ISETP.GE.AND P1, PT, R3, 0x1, PT ;  /* 0x000000010300780c */ /* 0x000fe40003f26270 */
[----:B------:R-:W-:Y:S01]  /*16d0*/  R2UR UR4, R0 ;  /* 0x00000000000472ca */ /* 0x000fe200000e0000 */
[----:B------:R-:W-:Y:S01]  /*16e0*/  WARPGROUP.ARRIVE ;  /* 0x00000000000079c5 */ /* 0x000fe20000000000 */
[----:B------:R-:W-:Y:S01]  /*16f0*/  UMOV UR9, 0x40000040 ;  /* 0x4000004000097882 */ /* 0x000fe20000000000 */
[----:B------:R-:W-:Y:S01]  /*1700*/  UMOV UR11, 0x40000040 ;  /* 0x40000040000b7882 */ /* 0x000fe20000000000 */
[----:B------:R0:W-:Y:S04]  /*1710*/  STL [R1+0x2c8], R17 ;  /* 0x0002c81101007387 */ /* 0x0001e80000100800 */
[----:B-----5:R-:W-:Y:S04]  /*1720*/  STL [R1+0x2c4], R16 ;  /* 0x0002c41001007387 */ /* 0x020fe80000100800 */
[----:B------:R-:W-:Y:S01]  /*1730*/  STL [R1+0x2c0], R3 ;  /* 0x0002c00301007387 */ /* 0x000fe20000100800 */
[----:B------:R-:W-:-:S03]  /*1740*/  UIADD3 UR4, UR4, 0x18100, URZ ;  /* 0x0001810004047890 */ /* 0x000fc6000fffe03f */
[----:B------:R-:W-:Y:S01]  /*1750*/  STL [R1+0x2bc], R2 ;  /* 0x0002bc0201007387 */ /* 0x000fe20000100800 */
[----:B------:R-:W-:-:S03]  /*1760*/  USHF.R.U32.HI UR4, URZ, 0x4, UR4 ;  /* 0x000000043f047899 */ /* 0x000fc60008011604 */
[----:B------:R1:W-:Y:S01]  /*1770*/  STL [R1+0x2cc], R0 ;  /* 0x0002cc0001007387 */ /* 0x0003e20000100800 */
[----:B------:R-:W-:Y:S02]  /*1780*/  ULOP3.LUT UR5, UR4, 0x3fff, URZ, 0xc0, !UPT ;  /* 0x00003fff04057892 */ /* 0x000fe4000f8ec03f */
[----:B------:R-:W-:Y:S02]  /*1790*/  ULOP3.LUT UR4, UR46, 0x10000, URZ, 0xfc, !UPT ;  /* 0x000100002e047892 */ /* 0x000fe4000f8efc3f */
[----:B------:R-:W-:Y:S02]  /*17a0*/  ULOP3.LUT UR5, UR5, 0x10000, URZ, 0xfc, !UPT ;  /* 0x0001000005057892 */ /* 0x000fe4000f8efc3f */
[----:B------:R-:W-:Y:S02]  /*17b0*/  ULEA UR6, UR39, UR4, 0xb ;  /* 0x0000000427067291 */ /* 0x000fe4000f8e583f */
[----:B------:R-:W-:-:S05]  /*17c0*/  ULEA UR7, UR39, UR5, 0xb ;  /* 0x0000000527077291 */ /* 0x000fca000f8e583f */
[----:B------:R-:W-:Y:S02]  /*17d0*/  UMOV UR8, UR6 ;  /* 0x0000000600087c82 */ /* 0x000fe40008000000 */
[----:B------:R-:W-:Y:S02]  /*17e0*/  UMOV UR10, UR7 ;  /* 0x00000007000a7c82 */ /* 0x000fe40008000000 */
[----:B------:R-:W-:Y:S01]  /*17f0*/  HGMMA.64x256x16.F32 R24, gdesc[UR8], RZ, !UPT, gsb0 ;  /* 0x03e00000081879f0 */ /* 0x000fe2000c0008ff */
[----:B------:R-:W-:Y:S01]  /*1800*/  UIADD3 UR8, UR6, 0x400, URZ ;  /* 0x0000040006087890 */ /* 0x000fe2000fffe03f */
[----:B------:R-:W-:Y:S01]  /*1810*/  UMOV UR9, 0x40000040 ;  /* 0x4000004000097882 */ /* 0x000fe20000000000 */
[----:B------:R-:W-:Y:S02]  /*1820*/  WARPGROUP.DEPBAR.LE gsb0, 0x0 ;  /* 0x00008000000079c5 */ /* 0x000fe40000010000 */
[----:B------:R-:W-:Y:S01]  /*1830*/  STL.64 [R1], R24 ;  /* 0x0000001801007387 */ /* 0x000fe20000100a00 */
[----:B------:R-:W-:Y:S01]  /*1840*/  IMAD.MOV.U32 R235, RZ, RZ, R46 ;  /* 0x000000ffffeb7224 */ /* 0x000fe200078e002e */
[----:B------:R-:W-:Y:S01]  /*1850*/  MOV R234, R47 ;  /* 0x0000002f00ea7202 */ /* 0x000fe20000000f00 */
[----:B------:R-:W-:Y:S01]  /*1860*/  IMAD.MOV.U32 R233, RZ, RZ, R48 ;  /* 0x000000ffffe97224 */ /* 0x000fe200078e0030 */
[----:B------:R-:W-:Y:S01]  /*1870*/  STL.64 [R1+0x8], R26 ;  /* 0x0000081a01007387 */ /* 0x000fe20000100a00 */
        /* <DEDUP_REMOVED lines=59> */
[----:B0-----:R-:W-:Y:S01]  /*1c30*/  MOV R17, R135 ;  /* 0x0000008700117202 */ /* 0x001fe20000000f00 */
[----:B------:R-:W-:Y:S01]  /*1c40*/  IMAD.MOV.U32 R173, RZ, RZ, R89 ;  /* 0x000000ffffad7224 */ /* 0x000fe200078e0059 */
[----:B------:R-:W-:Y:S01]  /*1c50*/  MOV R13, R139 ;  /* 0x0000008b000d7202 */ /* 0x000fe20000000f00 */
[----:B------:R-:W-:Y:S01]  /*1c60*/  IMAD.MOV.U32 R174, RZ, RZ, R90 ;  /* 0x000000ffffae7224 */ /* 0x000fe200078e005a */
[----:B------:R-:W-:Y:S01]  /*1c70*/  MOV R9, R143 ;  /* 0x0000008f00097202 */ /* 0x000fe20000000f00 */
[----:B------:R-:W-:Y:S01]  /*1c80*/  IMAD.MOV.U32 R176, RZ, RZ, R92 ;  /* 0x000000ffffb07224 */ /* 0x000fe200078e005c */
[----:B------:R-:W-:Y:S01]  /*1c90*/  MOV R5, R147 ;  /* 0x0000009300057202 */ /* 0x000fe20000000f00 */
[----:B------:R-:W-:Y:S01]  /*1ca0*/  IMAD.MOV.U32 R177, RZ, RZ, R93 ;  /* 0x000000ffffb17224 */ /* 0x000fe200078e005d */
[----:B------:R0:W-:Y:S01]  /*1cb0*/  STL.64 [R1+0x50], R44 ;  /* 0x0000502c01007387 */ /* 0x0001e20000100a00 */
[----:B------:R-:W-:Y:S01]  /*1cc0*/  IMAD.MOV.U32 R178, RZ, RZ, R94 ;  /* 0x000000ffffb27224 */ /* 0x000fe200078e005e */
[----:B-1----:R-:W-:Y:S01]  /*1cd0*/  MOV R0, R151 ;  /* 0x0000009700007202 */ /* 0x002fe20000000f00 */
[----:B------:R-:W-:Y:S01]  /*1ce0*/  IMAD.MOV.U32 R180, RZ, RZ, R96 ;  /* 0x000000ffffb47224 */ /* 0x000fe200078e0060 */
[----:B------:R-:W-:Y:S01]  /*1cf0*/  STL [R1+0x580], R152 ;  /* 0x0005809801007387 */ /* 0x000fe20000100800 */
[----:B------:R-:W-:-:S02]  /*1d00*/  IMAD.MOV.U32 R181, RZ, RZ, R97 ;  /* 0x000000ffffb57224 */ /* 0x000fc400078e0061 */
[----:B------:R-:W-:Y:S02]  /*1d10*/  IMAD.MOV.U32 R182, RZ, RZ, R98 ;  /* 0x000000ffffb67224 */ /* 0x000fe400078e0062 */
[----:B------:R-:W-:Y:S02]  /*1d20*/  IMAD.MOV.U32 R184, RZ, RZ, R100 ;  /* 0x000000ffffb87224 */ /* 0x000fe400078e0064 */
[----:B------:R-:W-:Y:S02]  /*1d30*/  IMAD.MOV.U32 R185, RZ, RZ, R101 ;  /* 0x000000ffffb97224 */ /* 0x000fe400078e0065 */
[----:B------:R-:W-:Y:S02]  /*1d40*/  IMAD.MOV.U32 R186, RZ, RZ, R102 ;  /* 0x000000ffffba7224 */ /* 0x000fe400078e0066 */
[----:B------:R-:W-:Y:S02]  /*1d50*/  IMAD.MOV.U32 R188, RZ, RZ, R104 ;  /* 0x000000ffffbc7224 */ /* 0x000fe400078e0068 */
        /* <DEDUP_REMOVED lines=35> */
[----:B0-----:R-:W-:-:S06]  /*1f90*/  WARPGROUP.ARRIVE ;  /* 0x00000000000079c5 */ /* 0x001fcc0000000000 */
[----:B------:R-:W-:Y:S03]  /*1fa0*/  HGMMA.64x256x16.F32 R24, gdesc[UR8], RZ, !UPT, gsb0 ;  /* 0x03e00000081879f0 */ /* 0x000fe6000c0008ff */
[----:B------:R-:W-:Y:S02]  /*1fb0*/  WARPGROUP.DEPBAR.LE gsb0, 0x0 ;  /* 0x00008000000079c5 */ /* 0x000fe40000010000 */
[----:B------:R-:W-:Y:S04]  /*1fc0*/  STL.64 [R1+0x578], R150 ;  /* 0x0005789601007387 */ /* 0x000fe80000100a00 */
        /* <DEDUP_REMOVED lines=20> */
[----:B------:R0:W-:Y:S04]  /*2110*/  STL.64 [R1+0x4d0], R108 ;  /* 0x0004d06c01007387 */ /* 0x0001e80000100a00 */
[----:B0-----:R-:W2:Y:S04]  /*2120*/  LDL.LU R108, [R1] ;  /* 0x00000000016c7983 */ /* 0x001ea80000300800 */
[----:B------:R-:W2:Y:S04]  /*2130*/  LDL.LU R109, [R1+0x4] ;  /* 0x00000400016d7983 */ /* 0x000ea80000300800 */
        /* <DEDUP_REMOVED lines=19> */
[----:B------:R-:W2:Y:S01]  /*2270*/  LDL.LU R129, [R1+0x54] ;  /* 0x0000540001817983 */ /* 0x000ea20000300800 */
        /* <DEDUP_REMOVED lines=15> */
[----:B------:R-:W-:Y:S01]  /*2370*/  UIADD3 UR8, UR6, 0x2, URZ ;  /* 0x0000000206087890 */ /* 0x000fe2000fffe03f */
[----:B------:R-:W-:Y:S01]  /*2380*/  IMAD.MOV.U32 R140, RZ, RZ, R225 ;  /* 0x000000ffff8c7224 */ /* 0x000fe200078e00e1 */
[----:B------:R-:W-:Y:S01]  /*2390*/  MOV R225, R11 ;  /* 0x0000000b00e17202 */ /* 0x000fe20000000f00 */
[----:B------:R-:W-:Y:S01]  /*23a0*/  IMAD.MOV.U32 R142, RZ, RZ, R223 ;  /* 0x000000ffff8e7224 */ /* 0x000fe200078e00df */
[----:B------:R-:W-:Y:S01]  /*23b0*/  UIADD3 UR10, UR7, 0x2, URZ ;  /* 0x00000002070a7890 */ /* 0x000fe2000fffe03f */
[----:B------:R-:W-:Y:S01]  /*23c0*/  IMAD.MOV.U32 R143, RZ, RZ, R222 ;  /* 0x000000ffff8f7224 */ /* 0x000fe200078e00de */
[----:B------:R-:W-:Y:S01]  /*23d0*/  UMOV UR9, 0x40000040 ;  /* 0x4000004000097882 */ /* 0x000fe20000000000 */
[----:B------:R-:W-:Y:S01]  /*23e0*/  IMAD.MOV.U32 R144, RZ, RZ, R221 ;  /* 0x000000ffff907224 */ /* 0x000fe200078e00dd */
[----:B------:R-:W-:Y:S01]  /*23f0*/  MOV R221, R15 ;  /* 0x0000000f00dd7202 */ /* 0x000fe20000000f00 */
[----:B------:R-:W-:Y:S01]  /*2400*/  IMAD.MOV.U32 R146, RZ, RZ, R219 ;  /* 0x000000ffff927224 */ /* 0x000fe200078e00db */
[----:B------:R-:W-:Y:S01]  /*2410*/  UMOV UR11, 0x40000040 ;  /* 0x40000040000b7882 */ /* 0x000fe20000000000 */
[----:B------:R-:W-:-:S02]  /*2420*/  IMAD.MOV.U32 R147, RZ, RZ, R218 ;  /* 0x000000ffff937224 */ /* 0x000fc400078e00da */
[----:B------:R-:W-:Y:S01]  /*2430*/  IMAD.MOV.U32 R148, RZ, RZ, R217 ;  /* 0x000000ffff947224 */ /* 0x000fe200078e00d9 */
[----:B------:R-:W-:Y:S01]  /*2440*/  MOV R217, R19 ;  /* 0x0000001300d97202 */ /* 0x000fe20000000f00 */
[----:B------:R-:W-:Y:S02]  /*2450*/  IMAD.MOV.U32 R150, RZ, RZ, R215 ;  /* 0x000000ffff967224 */ /* 0x000fe400078e00d7 */
[----:B------:R-:W-:Y:S02]  /*2460*/  IMAD.MOV.U32 R151, RZ, RZ, R214 ;  /* 0x000000ffff977224 */ /* 0x000fe400078e00d6 */
[----:B------:R-:W-:Y:S01]  /*2470*/  IMAD.MOV.U32 R152, RZ, RZ, R213 ;  /* 0x000000ffff987224 */ /* 0x000fe200078e00d5 */
[----:B------:R-:W-:Y:S01]  /*2480*/  MOV R213, R23 ;  /* 0x0000001700d57202 */ /* 0x000fe20000000f00 */
        /* <DEDUP_REMOVED lines=16> */
[----:B------:R-:W-:-:S06]  /*2590*/  IMAD.MOV.U32 R235, RZ, RZ, R0 ;  /* 0x000000ffffeb7224 */ /* 0x000fcc00078e0000 */
[----:B--2---:R-:W-:-:S06]  /*25a0*/  WARPGROUP.ARRIVE ;  /* 0x00000000000079c5 */ /* 0x004fcc0000000000 */
[----:B------:R-:W-:Y:S03]  /*25b0*/  HGMMA.64x256x16.F32 R108, gdesc[UR8], R108, gsb0 ;  /* 0x03e00000086c79f0 */ /* 0x000fe6000800086c */
[----:B------:R-:W-:Y:S02]  /*25c0*/  WARPGROUP.DEPBAR.LE gsb0, 0x0 ;  /* 0x00008000000079c5 */ /* 0x000fe40000010000 */
[----:B------:R-:W-:Y:S04]  /*25d0*/  STL.64 [R1], R108 ;  /* 0x0000006c01007387 */ /* 0x000fe80000100a00 */
        /* <DEDUP_REMOVED lines=63> */
[----:B0-----:R-:W2:Y:S04]  /*29d0*/  LDL.LU R152, [R1+0x580] ;  /* 0x0005800001987983 */ /* 0x001ea80000300800 */
[----:B------:R-:W3:Y:S04]  /*29e0*/  LDL.LU.64 R150, [R1+0x578] ;  /* 0x0005780001967983 */ /* 0x000ee80000300a00 */
        /* <DEDUP_REMOVED lines=20> */
[----:B------:R-:W3:Y:S01]  /*2b30*/  LDL.LU.64 R108, [R1+0x4d0] ;  /* 0x0004d000016c7983 */ /* 0x000ee20000300a00 */
[----:B------:R-:W-:Y:S01]  /*2b40*/  UIADD3 UR8, UR6, 0x402, URZ ;  /* 0x0000040206087890 */ /* 0x000fe2000fffe03f */
[----:B------:R-:W-:Y:S01]  /*2b50*/  UMOV UR9, 0x40000040 ;  /* 0x4000004000097882 */ /* 0x000fe20000000000 */
[----:B---3--:R-:W-:-:S07]  /*2b60*/  WARPGROUP.ARRIVE ;  /* 0x00000000000079c5 */ /* 0x008fce0000000000 */
[----:B------:R-:W-:Y:S03]  /*2b70*/  HGMMA.64x256x16.F32 R24, gdesc[UR8], R24, gsb0 ;  /* 0x03e00000081879f0 */ /* 0x000fe60008000818 */
        /* <DEDUP_REMOVED lines=65> */
[----:B0-----:R-:W3:Y:S04]  /*2f90*/  LDL.LU.64 R24, [R1] ;  /* 0x0000000001187983 */ /* 0x001ee80000300a00 */
        /* <DEDUP_REMOVED lines=63> */
[----:B------:R-:W-:-:S02]  /*3390*/  UIADD3 UR8, UR6, 0x4, URZ ;  /* 0x0000000406087890 */ /* 0x000fc4000fffe03f */
[----:B------:R-:W-:Y:S01]  /*33a0*/  UIADD3 UR10, UR7, 0x4, URZ ;  /* 0x00000004070a7890 */ /* 0x000fe2000fffe03f */
[----:B------:R-:W-:Y:S01]  /*33b0*/  UMOV UR9, 0x40000040 ;  /* 0x4000004000097882 */ /* 0x000fe20000000000 */
[----:B------:R-:W-:Y:S01]  /*33c0*/  UMOV UR11, 0x40000040 ;  /* 0x40000040000b7882 */ /* 0x000fe20000000000 */
[----:B---3--:R-:W-:-:S06]  /*33d0*/  WARPGROUP.ARRIVE ;  /* 0x00000000000079c5 */ /* 0x008fcc0000000000 */
[----:B------:R-:W-:Y:S03]  /*33e0*/  HGMMA.64x256x16.F32 R24, gdesc[UR8], R24, gsb0 ;  /* 0x03e00000081879f0 */ /* 0x000fe60008000818 */
[----:B------:R-:W-:Y:S02]  /*33f0*/  WARPGROUP.DEPBAR.LE gsb0, 0x0 ;  /* 0x00008000000079c5 */ /* 0x000fe40000010000 */
[----:B------:R-:W-:Y:S01]  /*3400*/  STL.64 [R1], R24 ;  /* 0x0000001801007387 */ /* 0x000fe20000100a00 */
[----:B------:R-:W-:Y:S01]  /*3410*/  IMAD.MOV.U32 R5, RZ, RZ, R150 ;  /* 0x000000ffff057224 */ /* 0x000fe200078e0096 */
[----:B------:R-:W-:Y:S01]  /*3420*/  MOV R4, R151 ;  /* 0x0000009700047202 */ /* 0x000fe20000000f00 */
[----:B------:R-:W-:Y:S01]  /*3430*/  IMAD.MOV.U32 R6, RZ, RZ, R149 ;  /* 0x000000ffff067224 */ /* 0x000fe200078e0095 */
[----:B------:R-:W-:Y:S01]  /*3440*/  STL.64 [R1+0x8], R26 ;  /* 0x0000081a01007387 */ /* 0x000fe20000100a00 */
[----:B------:R-:W-:Y:S01]  /*3450*/  MOV R7, R148 ;  /* 0x0000009400077202 */ /* 0x000fe20000000f00 */
[----:B------:R-:W-:Y:S01]  /*3460*/  IMAD.MOV.U32 R9, RZ, RZ, R146 ;  /* 0x000000ffff097224 */ /* 0x000fe200078e0092 */
[----:B------:R-:W-:Y:S01]  /*3470*/  MOV R10, R145 ;  /* 0x00000091000a7202 */ /* 0x000fe20000000f00 */
        /* <DEDUP_REMOVED lines=32> */
[----:B------:R0:W-:Y:S01]  /*3680*/  STL.64 [R1+0x50], R44 ;  /* 0x0000502c01007387 */ /* 0x0001e20000100a00 */
[----:B------:R-:W-:Y:S01]  /*3690*/  IMAD.MOV.U32 R209, RZ, RZ, R125 ;  /* 0x000000ffffd17224 */ /* 0x000fe200078e007d */
[----:B------:R-:W-:Y:S01]  /*36a0*/  MOV R195, R111 ;  /* 0x0000006f00c37202 */ /* 0x000fe20000000f00 */
[----:B------:R-:W-:Y:S01]  /*36b0*/  IMAD.MOV.U32 R206, RZ, RZ, R122 ;  /* 0x000000ffffce7224 */ /* 0x000fe200078e007a */
[----:B------:R-:W3:Y:S01]  /*36c0*/  LDL.LU.64 R150, [R1+0x4c8] ;  /* 0x0004c80001967983 */ /* 0x000ee20000300a00 */
        /* <DEDUP_REMOVED lines=64> */
[----:B------:R-:W-:-:S02]  /*3ad0*/  IMAD.MOV.U32 R162, RZ, RZ, R78 ;  /* 0x000000ffffa27224 */ /* 0x000fc400078e004e */
[----:B------:R-:W-:Y:S01]  /*3ae0*/  IMAD.MOV.U32 R160, RZ, RZ, R76 ;  /* 0x000000ffffa07224 */ /* 0x000fe200078e004c */
[----:B------:R-:W3:Y:S01]  /*3af0*/  LDL.LU.64 R116, [R1+0x440] ;  /* 0x0004400001747983 */ /* 0x000ee20000300a00 */
[----:B------:R-:W-:Y:S02]  /*3b00*/  IMAD.MOV.U32 R161, RZ, RZ, R77 ;  /* 0x000000ffffa17224 */ /* 0x000fe400078e004d */
[----:B------:R-:W-:Y:S01]  /*3b10*/  IMAD.MOV.U32 R158, RZ, RZ, R74 ;  /* 0x000000ffff9e7224 */ /* 0x000fe200078e004a */
[----:B------:R-:W3:Y:S01]  /*3b20*/  LDL.LU.64 R114, [R1+0x438] ;  /* 0x0004380001727983 */ /* 0x000ee20000300a00 */
[----:B------:R-:W-:Y:S02]  /*3b30*/  IMAD.MOV.U32 R156, RZ, RZ, R72 ;  /* 0x000000ffff9c7224 */ /* 0x000fe400078e0048 */
        /* <DEDUP_REMOVED lines=29> */
[----:B------:R-:W-:-:S03]  /*3d10*/  IMAD.MOV.U32 R0, RZ, RZ, R46 ;  /* 0x000000ffff007224 */ /* 0x000fc600078e002e */
        /* <DEDUP_REMOVED lines=24> */
[----:B0-----:R-:W3:Y:S04]  /*3ea0*/  LDL.LU.64 R44, [R1+0x320] ;  /* 0x00032000012c7983 */ /* 0x001ee80000300a00 */
        /* <DEDUP_REMOVED lines=11> */
[----:B------:R-:W-:-:S02]  /*3f60*/  UMOV UR9, 0x40000040 ;  /* 0x4000004000097882 */ /* 0x000fc40000000000 */
[----:B--2---:R-:W-:Y:S01]  /*3f70*/  STL [R1+0x2b8], R152 ;  /* 0x0002b89801007387 */ /* 0x004fe20000100800 */
[----:B---3--:R-:W-:-:S06]  /*3f80*/  WARPGROUP.ARRIVE ;  /* 0x00000000000079c5 */ /* 0x008fcc0000000000 */
        /* <DEDUP_REMOVED lines=71> */
[----:B------:R-:W-:-:S02]  /*4400*/  IMAD.MOV.U32 R130, RZ, RZ, R0 ;  /* 0x000000ffff827224 */ /* 0x000fc400078e0000 */
[----:B------:R-:W-:Y:S01]  /*4410*/  IMAD.MOV.U32 R131, RZ, RZ, R17 ;  /* 0x000000ffff837224 */ /* 0x000fe200078e0011 */
[----:B------:R-:W-:Y:S01]  /*4420*/  UIADD3 UR8, UR6, 0x6, URZ ;  /* 0x0000000606087890 */ /* 0x000fe2000fffe03f */
[----:B------:R-:W-:Y:S01]  /*4430*/  IMAD.MOV.U32 R133, RZ, RZ, R3 ;  /* 0x000000ffff857224 */ /* 0x000fe200078e0003 */
[----:B------:R-:W-:Y:S01]  /*4440*/  UIADD3 UR10, UR7, 0x6, URZ ;  /* 0x00000006070a7890 */ /* 0x000fe2000fffe03f */
[----:B------:R-:W-:Y:S01]  /*4450*/  IMAD.MOV.U32 R134, RZ, RZ, R2 ;  /* 0x000000ffff867224 */ /* 0x000fe200078e0002 */
[----:B------:R-:W-:Y:S01]  /*4460*/  UMOV UR9, 0x40000040 ;  /* 0x4000004000097882 */ /* 0x000fe20000000000 */
[----:B------:R-:W-:Y:S01]  /*4470*/  IMAD.MOV.U32 R219, RZ, RZ, R22 ;  /* 0x000000ffffdb7224 */ /* 0x000fe200078e0016 */
[----:B------:R-:W-:Y:S01]  /*4480*/  UMOV UR11, 0x40000040 ;  /* 0x40000040000b7882 */ /* 0x000fe20000000000 */
[----:B------:R-:W-:Y:S01]  /*4490*/  IMAD.MOV.U32 R220, RZ, RZ, R21 ;  /* 0x000000ffffdc7224 */ /* 0x000fe200078e0015 */
[----:B------:R0:W5:Y:S01]  /*44a0*/  LDL.LU R0, [R1+0x2cc] ;  /* 0x0002cc0001007983 */ /* 0x0001620000300800 */
[----:B------:R-:W-:-:S02]  /*44b0*/  IMAD.MOV.U32 R222, RZ, RZ, R19 ;  /* 0x000000ffffde7224 */ /* 0x000fc400078e0013 */
[----:B------:R-:W-:Y:S01]  /*44c0*/  IMAD.MOV.U32 R223, RZ, RZ, R18 ;  /* 0x000000ffffdf7224 */ /* 0x000fe200078e0012 */
[----:B------:R0:W5:Y:S01]  /*44d0*/  LDL.LU R17, [R1+0x2c8] ;  /* 0x0002c80001117983 */ /* 0x0001620000300800 */
[----:B------:R-:W-:Y:S02]  /*44e0*/  IMAD.MOV.U32 R225, RZ, RZ, R14 ;  /* 0x000000ffffe17224 */ /* 0x000fe400078e000e */
[----:B------:R-:W-:Y:S01]  /*44f0*/  IMAD.MOV.U32 R226, RZ, RZ, R13 ;  /* 0x000000ffffe27224 */ /* 0x000fe200078e000d */
[----:B------:R0:W5:Y:S01]  /*4500*/  LDL.LU R16, [R1+0x2c4] ;  /* 0x0002c40001107983 */ /* 0x0001620000300800 */
[----:B------:R-:W-:Y:S02]  /*4510*/  IMAD.MOV.U32 R228, RZ, RZ, R11 ;  /* 0x000000ffffe47224 */ /* 0x000fe400078e000b */
[----:B------:R-:W-:Y:S01]  /*4520*/  IMAD.MOV.U32 R229, RZ, RZ, R10 ;  /* 0x000000ffffe57224 */ /* 0x000fe200078e000a */
[----:B------:R0:W5:Y:S01]  /*4530*/  LDL.LU R3, [R1+0x2c0] ;  /* 0x0002c00001037983 */ /* 0x0001620000300800 */
[----:B------:R-:W-:-:S02]  /*4540*/  IMAD.MOV.U32 R231, RZ, RZ, R8 ;  /* 0x000000ffffe77224 */ /* 0x000fc400078e0008 */
[----:B------:R-:W-:Y:S01]  /*4550*/  IMAD.MOV.U32 R232, RZ, RZ, R7 ;  /* 0x000000ffffe87224 */ /* 0x000fe200078e0007 */
[----:B------:R0:W5:Y:S01]  /*4560*/  LDL.LU R2, [R1+0x2bc] ;  /* 0x0002bc0001027983 */ /* 0x0001620000300800 */
        /* <DEDUP_REMOVED lines=69> */
[----:B-1----:R0:W5:Y:S04]  /*49c0*/  LDL.LU R152, [R1+0x2b8] ;  /* 0x0002b80001987983 */ /* 0x0021680000300800 */
[----:B------:R-:W2:Y:S04]  /*49d0*/  LDL.LU.64 R150, [R1+0x2b0] ;  /* 0x0002b00001967983 */ /* 0x000ea80000300a00 */
        /* <DEDUP_REMOVED lines=20> */
[----:B------:R-:W2:Y:S01]  /*4b20*/  LDL.LU.64 R108, [R1+0x208] ;  /* 0x00020800016c7983 */ /* 0x000ea20000300a00 */
[----:B------:R-:W-:Y:S01]  /*4b30*/  UIADD3 UR8, UR6, 0x406, URZ ;  /* 0x0000040606087890 */ /* 0x000fe2000fffe03f */
[----:B------:R-:W-:Y:S01]  /*4b40*/  UMOV UR9, 0x40000040 ;  /* 0x4000004000097882 */ /* 0x000fe20000000000 */
[----:B--2---:R-:W-:-:S07]  /*4b50*/  WARPGROUP.ARRIVE ;  /* 0x00000000000079c5 */ /* 0x004fce0000000000 */
[----:B------:R-:W-:Y:S03]  /*4b60*/  HGMMA.64x256x16.F32 R24, gdesc[UR8], R24, gsb0 ;  /* 0x03e00000081879f0 */ /* 0x000fe60008000818 */
[----:B------:R-:W-:Y:S02]  /*4b70*/  WARPGROUP.DEPBAR.LE gsb0, 0x0 ;  /* 0x00008000000079c5 */ /* 0x000fe40000010000 */
[----:B0-----:R-:W-:Y:S05]  /*4b80*/  @!P1 BRA `(.L_x_22) ;  /* 0x0000004000d09947 */ /* 0x001fea0003800000 */
[----:B------:R-:W-:Y:S01]  /*4b90*/  UIADD3 UR7, UR39, 0x1, URZ ;  /* 0x0000000127077890 */ /* 0x000fe2000fffe03f */
[----:B-----5:R-:W-:Y:S01]  /*4ba0*/  R2UR UR6, R3 ;  /* 0x00000000030672ca */ /* 0x020fe200000e0000 */
[----:B------:R-:W-:Y:S02]  /*4bb0*/  UMOV UR12, UR39 ;  /* 0x00000027000c7c82 */ /* 0x000fe40008000000 */
[----:B------:R-:W-:-:S04]  /*4bc0*/  UISETP.NE.AND UP0, UPT, UR7, 0x3, UPT ;  /* 0x000000030700788c */ /* 0x000fc8000bf05270 */
[----:B------:R-:W-:Y:S02]  /*4bd0*/  USEL UR8, URZ, 0x1, UP0 ;  /* 0x000000013f087887 */ /* 0x000fe40008000000 */
[----:B------:R-:W-:Y:S02]  /*4be0*/  USEL UR7, UR7, URZ, UP0 ;  /* 0x0000003f07077287 */ /* 0x000fe40008000000 */
[----:B------:R-:W-:-:S06]  /*4bf0*/  ULOP3.LUT UR8, UR38, UR8, URZ, 0x3c, !UPT ;  /* 0x0000000826087292 */ /* 0x000fcc000f8e3c3f */
[----:B------:R-:W-:-:S07]  /*4c00*/  MOV R3, UR8 ;  /* 0x0000000800037c02 */ /* 0x000fce0008000f00 */
.L_x_29:
[----:B------:R-:W-:Y:S05]  /*4c10*/  @!P0 BRA `(.L_x_23) ;  /* 0x0000000000048947 */ /* 0x000fea0003800000 */
[----:B------:R-:W-:Y:S01]  /*4c20*/  BPT.TRAP 0x1 ;  /* 0x000000040000795c */ /* 0x000fe20000300000 */
.L_x_23:
[----:B------:R-:W0:Y:S01]  /*4c30*/  S2UR UR9, SR_CgaCtaId ;  /* 0x00000000000979c3 */ /* 0x000e220000008800 */
[----:B------:R-:W-:Y:S01]  /*4c40*/  UMOV UR8, 0x400 ;  /* 0x0000040000087882 */ /* 0x000fe20000000000 */
[----:B------:R-:W-:Y:S01]  /*4c50*/  IMAD.U32 R4, RZ, RZ, UR7 ;  /* 0x00000007ff047e24 */ /* 0x000fe2000f8e00ff */
[----:B------:R-:W-:Y:S01]  /*4c60*/  SHF.L.U32 R5, R3, 0x1f, RZ ;  /* 0x0000001f03057819 */ /* 0x000fe200000006ff */
[----:B0-----:R-:W-:-:S06]  /*4c70*/  ULEA UR8, UR9, UR8, 0x18 ;  /* 0x0000000809087291 */ /* 0x001fcc000f8ec03f */
[----:B------:R-:W-:-:S05]  /*4c80*/  IMAD.U32 R0, RZ, RZ, UR8 ;  /* 0x00000008ff007e24 */ /* 0x000fca000f8e00ff */
[----:B------:R-:W-:-:S04]  /*4c90*/  LEA R4, R4, R0, 0x3 ;  /* 0x0000000004047211 */ /* 0x000fc800078e18ff */
[----:B------:R0:W1:Y:S01]  /*4ca0*/  SYNCS.PHASECHK.TRANS64.TRYWAIT P1, [R4+URZ], R5 ;  /* 0x00000005040075a7 */ /* 0x000062000802017f */
[----:B------:R-:W-:Y:S05]  /*4cb0*/  @!P0 BRA `(.L_x_24) ;  /* 0x0000000000048947 */ /* 0x000fea0003800000 */
[----:B------:R-:W-:Y:S01]  /*4cc0*/  BPT.TRAP 0x1 ;  /* 0x000000040000795c */ /* 0x000fe20000300000 */
.L_x_24:
[----:B-1----:R-:W-:Y:S05]  /*4cd0*/  @P1 BRA `(.L_x_25) ;  /* 0x0000000000081947 */ /* 0x002fea0003800000 */
[----:B------:R-:W1:Y:S02]  /*4ce0*/  SYNCS.PHASECHK.TRANS64.TRYWAIT P1, [R4+URZ], R5 ;  /* 0x00000005040075a7 */ /* 0x000e64000802017f */
[----:B-1----:R-:W-:Y:S05]  /*4cf0*/  @!P1 BRA `(.L_x_26) ;  /* 0x0000017400249947 */ /* 0x002fea0003800000 */
.L_x_25:
        /* <DEDUP_REMOVED lines=64> */
[----:B--2---:R-:W2:Y:S04]  /*5100*/  LDL.LU.64 R24, [R1] ;  /* 0x0000000001187983 */ /* 0x004ea80000300a00 */
        /* <DEDUP_REMOVED lines=63> */
[----:B------:R-:W-:-:S02]  /*5500*/  ULEA UR13, UR7, UR4, 0xb ;  /* 0x00000004070d7291 */ /* 0x000fc4000f8e583f */
[----:B------:R-:W-:Y:S01]  /*5510*/  ULEA UR14, UR7, UR5, 0xb ;  /* 0x00000005070e7291 */ /* 0x000fe2000f8e583f */
[----:B------:R-:W-:Y:S01]  /*5520*/  STL [R1+0x2cc], R17 ;  /* 0x0002cc1101007387 */ /* 0x000fe20000100800 */
[----:B------:R-:W-:Y:S01]  /*5530*/  UMOV UR9, 0x40000040 ;  /* 0x4000004000097882 */ /* 0x000fe20000000000 */
[----:B------:R-:W-:Y:S02]  /*5540*/  UMOV UR11, 0x40000040 ;  /* 0x40000040000b7882 */ /* 0x000fe40000000000 */
[----:B------:R-:W-:Y:S01]  /*5550*/  UMOV UR8, UR13 ;  /* 0x0000000d00087c82 */ /* 0x000fe20008000000 */
[----:B------:R-:W-:Y:S01]  /*5560*/  STL [R1+0x2c8], R16 ;  /* 0x0002c81001007387 */ /* 0x000fe20000100800 */
[----:B------:R-:W-:-:S03]  /*5570*/  UMOV UR10, UR14 ;  /* 0x0000000e000a7c82 */ /* 0x000fc60008000000 */
[----:B------:R-:W-:Y:S04]  /*5580*/  STL [R1+0x2c4], R3 ;  /* 0x0002c40301007387 */ /* 0x000fe80000100800 */
[----:B------:R3:W-:Y:S04]  /*5590*/  STL [R1+0x2c0], R2 ;  /* 0x0002c00201007387 */ /* 0x0007e80000100800 */
[----:B------:R4:W-:Y:S01]  /*55a0*/  STL [R1+0x2bc], R0 ;  /* 0x0002bc0001007387 */ /* 0x0009e20000100800 */
[----:B--2---:R-:W-:-:S06]  /*55b0*/  WARPGROUP.ARRIVE ;  /* 0x00000000000079c5 */ /* 0x004fcc0000000000 */
[----:B------:R-:W-:Y:S03]  /*55c0*/  HGMMA.64x256x16.F32 R24, gdesc[UR8], R24, gsb0 ;  /* 0x03e00000081879f0 */ /* 0x000fe60008000818 */
[----:B------:R-:W-:Y:S02]  /*55d0*/  WARPGROUP.DEPBAR.LE gsb0, 0x0 ;  /* 0x00008000000079c5 */ /* 0x000fe40000010000 */
[----:B------:R-:W-:Y:S01]  /*55e0*/  STL.64 [R1], R24 ;  /* 0x0000001801007387 */ /* 0x000fe20000100a00 */
[----:B---3--:R-:W-:Y:S01]  /*55f0*/  MOV R2, R150 ;  /* 0x0000009600027202 */ /* 0x008fe20000000f00 */
[----:B----4-:R-:W-:Y:S01]  /*5600*/  IMAD.MOV.U32 R0, RZ, RZ, R151 ;  /* 0x000000ffff007224 */ /* 0x010fe200078e0097 */
[----:B01----:R-:W-:Y:S01]  /*5610*/  MOV R5, R147 ;  /* 0x0000009300057202 */ /* 0x003fe20000000f00 */
        /* <DEDUP_REMOVED lines=40> */
[----:B------:R-:W2:Y:S01]  /*58a0*/  LDL.LU.64 R150, [R1+0x780] ;  /* 0x0007800001967983 */ /* 0x000ea20000300a00 */
        /* <DEDUP_REMOVED lines=92> */
[----:B------:R-:W-:-:S02]  /*5e70*/  IMAD.MOV.U32 R231, RZ, RZ, R50 ;  /* 0x000000ffffe77224 */ /* 0x000fc400078e0032 */
[----:B------:R-:W-:Y:S01]  /*5e80*/  IMAD.MOV.U32 R232, RZ, RZ, R49 ;  /* 0x000000ffffe87224 */ /* 0x000fe200078e0031 */
[----:B------:R-:W2:Y:S01]  /*5e90*/  LDL.LU.64 R102, [R1+0x6c0] ;  /* 0x0006c00001667983 */ /* 0x000ea20000300a00 */
[----:B------:R-:W-:Y:S02]  /*5ea0*/  IMAD.MOV.U32 R235, RZ, RZ, R46 ;  /* 0x000000ffffeb7224 */ /* 0x000fe400078e002e */
[----:B------:R-:W-:Y:S01]  /*5eb0*/  IMAD.MOV.U32 R234, RZ, RZ, R47 ;  /* 0x000000ffffea7224 */ /* 0x000fe200078e002f */
        /* <DEDUP_REMOVED lines=28> */
[----:B0-----:R-:W2:Y:S04]  /*6080*/  LDL.LU.64 R44, [R1+0x5d8] ;  /* 0x0005d800012c7983 */ /* 0x001ea80000300a00 */
        /* <DEDUP_REMOVED lines=11> */
[----:B------:R-:W-:-:S02]  /*6140*/  UMOV UR9, 0x40000040 ;  /* 0x4000004000097882 */ /* 0x000fc40000000000 */
[----:B------:R-:W-:Y:S01]  /*6150*/  STL [R1+0x580], R152 ;  /* 0x0005809801007387 */ /* 0x000fe20000100800 */
[----:B--2---:R-:W-:-:S06]  /*6160*/  WARPGROUP.ARRIVE ;  /* 0x00000000000079c5 */ /* 0x004fcc0000000000 */
        /* <DEDUP_REMOVED lines=91> */
[----:B------:R-:W-:Y:S01]  /*6720*/  IMAD.MOV.U32 R235, RZ, RZ, R0 ;  /* 0x000000ffffeb7224 */ /* 0x000fe200078e0000 */
[----:B------:R-:W-:Y:S02]  /*6730*/  UIADD3 UR8, UR13, 0x2, URZ ;  /* 0x000000020d087890 */ /* 0x000fe4000fffe03f */
[----:B------:R-:W-:Y:S01]  /*6740*/  UIADD3 UR10, UR14, 0x2, URZ ;  /* 0x000000020e0a7890 */ /* 0x000fe2000fffe03f */
[----:B------:R-:W-:Y:S01]  /*6750*/  UMOV UR9, 0x40000040 ;  /* 0x4000004000097882 */ /* 0x000fe20000000000 */
[----:B------:R-:W-:Y:S01]  /*6760*/  UMOV UR11, 0x40000040 ;  /* 0x40000040000b7882 */ /* 0x000fe20000000000 */
        /* <DEDUP_REMOVED lines=236> */
[----:B------:R-:W-:Y:S01]  /*7630*/  STL.64 [R1+0x30], R36 ;  /* 0x0000302401007387 */ /* 0x000fe20000100a00 */
[----:B------:R-:W-:-:S03]  /*7640*/  IMAD.MOV.U32 R5, RZ, RZ, R150 ;  /* 0x000000ffff057224 */ /* 0x000fc600078e0096 */
[----:B------:R-:W-:Y:S01]  /*7650*/  STL.64 [R1+0x38], R38 ;  /* 0x0000382601007387 */ /* 0x000fe20000100a00 */
[----:B------:R-:W-:-:S03]  /*7660*/  MOV R4, R151 ;  /* 0x0000009700047202 */ /* 0x000fc60000000f00 */
[----:B------:R-:W-:Y:S01]  /*7670*/  STL.64 [R1+0x40], R40 ;  /* 0x0000402801007387 */ /* 0x000fe20000100a00 */
[----:B------:R-:W-:Y:S01]  /*7680*/  MOV R7, R148 ;  /* 0x0000009400077202 */ /* 0x000fe20000000f00 */
[----:B------:R-:W-:Y:S02]  /*7690*/  IMAD.MOV.U32 R6, RZ, RZ, R149 ;  /* 0x000000ffff067224 */ /* 0x000fe400078e0095 */
[----:B------:R-:W-:Y:S01]  /*76a0*/  STL.64 [R1+0x48], R42 ;  /* 0x0000482a01007387 */ /* 0x000fe20000100a00 */
[----:B------:R-:W-:-:S03]  /*76b0*/  IMAD.MOV.U32 R9, RZ, RZ, R146 ;  /* 0x000000ffff097224 */ /* 0x000fc600078e0092 */
[----:B------:R0:W-:Y:S01]  /*76c0*/  STL.64 [R1+0x50], R44 ;  /* 0x0000502c01007387 */ /* 0x0001e20000100a00 */
[----:B------:R-:W-:Y:S01]  /*76d0*/  IMAD.MOV.U32 R8, RZ, RZ, R147 ;  /* 0x000000ffff087224 */ /* 0x000fe200078e0093 */
[----:B------:R-:W-:Y:S02]  /*76e0*/  MOV R10, R145 ;  /* 0x00000091000a7202 */ /* 0x000fe40000000f00 */
[----:B------:R-:W3:Y:S01]  /*76f0*/  LDL.LU.64 R150, [R1+0x4c8] ;  /* 0x0004c80001967983 */ /* 0x000ee20000300a00 */
[----:B------:R-:W-:Y:S01]  /*7700*/  IMAD.MOV.U32 R11, RZ, RZ, R144 ;  /* 0x000000ffff0b7224 */ /* 0x000fe200078e0090 */
[----:B------:R-:W-:Y:S02]  /*7710*/  MOV R13, R142 ;  /* 0x0000008e000d7202 */ /* 0x000fe40000000f00 */
[----:B------:R-:W3:Y:S01]  /*7720*/  LDL.LU.64 R148, [R1+0x4c0] ;  /* 0x0004c00001947983 */ /* 0x000ee20000300a00 */
[----:B------:R-:W-:-:S03]  /*7730*/  IMAD.MOV.U32 R12, RZ, RZ, R143 ;  /* 0x000000ffff0c7224 */ /* 0x000fc600078e008f */
[----:B------:R-:W3:Y:S01]  /*7740*/  LDL.LU.64 R146, [R1+0x4b8] ;  /* 0x0004b80001927983 */ /* 0x000ee20000300a00 */
[----:B------:R-:W-:Y:S01]  /*7750*/  IMAD.MOV.U32 R15, RZ, RZ, R140 ;  /* 0x000000ffff0f7224 */ /* 0x000fe200078e008c */
[----:B------:R-:W-:Y:S01]  /*7760*/  MOV R18, R139 ;  /* 0x0000008b00127202 */ /* 0x000fe20000000f00 */
[----:B------:R-:W-:Y:S01]  /*7770*/  IMAD.MOV.U32 R14, RZ, RZ, R141 ;  /* 0x000000ffff0e7224 */ /* 0x000fe200078e008d */
        /* <DEDUP_REMOVED lines=350> */
[----:B------:R-:W-:Y:S01]  /*8d60*/  BPT.TRAP 0x1 ;  /* 0x000000040000795c */ /* 0x000fe20000300000 */
.L_x_27:
[----:B-----5:R-:W-:Y:S01]  /*8d70*/  ISETP.NE.AND P1, PT, R17, RZ, PT ;  /* 0x000000ff1100720c */ /* 0x020fe20003f25270 */
[----:B------:R-:W-:Y:S01]  /*8d80*/  UISETP.GT.U32.AND UP0, UPT, UR40, 0x1, UPT ;  /* 0x000000012800788c */ /* 0x000fe2000bf04070 */
[----:B------:R-:W-:-:S11]  /*8d90*/  MOV R4, UR12 ;  /* 0x0000000c00047c02 */ /* 0x000fd60008000f00 */
[----:B------:R-:W-:-:S04]  /*8da0*/  @P1 IMAD R4, R4, 0x8, R0 ;  /* 0x0000000804041824 */ /* 0x000fc800078e0200 */
[----:B------:R-:W-:-:S05]  /*8db0*/  @P1 VIADD R4, R4, 0x18 ;  /* 0x0000001804041836 */ /* 0x000fca0000000000 */
[----:B------:R-:W-:-:S04]  /*8dc0*/  @P1 PRMT R4, R152, 0x654, R4 ;  /* 0x0000065498041816 */ /* 0x000fc80000000004 */
[----:B------:R0:W-:Y:S01]  /*8dd0*/  @P1 SYNCS.ARRIVE.TRANS64.RED.A1T0 RZ, [R4+URZ], RZ ;  /* 0x000000ff04ff19a7 */ /* 0x0001e2000810043f */
[----:B------:R-:W-:-:S13]  /*8de0*/  PLOP3.LUT P1, PT, PT, PT, UP0, 0x80, 0x0 ;  /* 0x000000000000781c */ /* 0x000fda0003f2f008 */
[----:B0-----:R-:W-:Y:S05]  /*8df0*/  @P1 BRA `(.L_x_28) ;  /* 0x0000000000041947 */ /* 0x001fea0003800000 */
[----:B------:R-:W-:Y:S01]  /*8e00*/  BPT.TRAP 0x1 ;  /* 0x000000040000795c */ /* 0x000fe20000300000 */
.L_x_28:
[----:B------:R-:W-:Y:S02]  /*8e10*/  UISETP.GT.AND UP2, UPT, UR6, 0x1, UPT ;  /* 0x000000010600788c */ /* 0x000fe4000bf44270 */
[----:B------:R-:W-:Y:S02]  /*8e20*/  UIADD3 UR7, UR7, 0x1, URZ ;  /* 0x0000000107077890 */ /* 0x000fe4000fffe03f */
[----:B------:R-:W-:Y:S02]  /*8e30*/  UIADD3 UR12, UR12, 0x1, URZ ;  /* 0x000000010c0c7890 */ /* 0x000fe4000fffe03f */
[----:B------:R-:W-:Y:S01]  /*8e40*/  PLOP3.LUT P1, PT, PT, PT, UP2, 0x80, 0x0 ;  /* 0x000000000000781c */ /* 0x000fe20003f2f028 */
[----:B------:R-:W-:Y:S02]  /*8e50*/  UISETP.NE.AND UP0, UPT, UR7, 0x3, UPT ;  /* 0x000000030700788c */ /* 0x000fe4000bf05270 */
[----:B------:R-:W-:Y:S02]  /*8e60*/  UISETP.NE.AND UP1, UPT, UR12, 0x3, UPT ;  /* 0x000000030c00788c */ /* 0x000fe4000bf25270 */
[----:B------:R-:W-:-:S02]  /*8e70*/  USEL UR8, URZ, 0x1, UP0 ;  /* 0x000000013f087887 */ /* 0x000fc40008000000 */
[----:B------:R-:W-:Y:S02]  /*8e80*/  UIADD3 UR6, UR6, -0x1, URZ ;  /* 0xffffffff06067890 */ /* 0x000fe4000fffe03f */
[----:B------:R-:W-:Y:S02]  /*8e90*/  USEL UR7, UR7, URZ, UP0 ;  /* 0x0000003f07077287 */ /* 0x000fe40008000000 */
[----:B------:R-:W-:Y:S01]  /*8ea0*/  USEL UR12, UR12, URZ, UP1 ;  /* 0x0000003f0c0c7287 */ /* 0x000fe20008800000 */
[----:B------:R-:W-:Y:S01]  /*8eb0*/  LOP3.LUT R3, R3, UR8, RZ, 0x3c, !PT ;  /* 0x0000000803037c12 */ /* 0x000fe2000f8e3cff */
[----:B------:R-:W-:Y:S10]  /*8ec0*/  @P1 BRA `(.L_x_29) ;  /* 0xffffffbc00501947 */ /* 0x000ff4000383ffff */
.L_x_22:
[----:B-----5:R-:W0:Y:S02]  /*8ed0*/  LDC R3, c[0x0][0x28c] ;  /* 0x0000a300ff037b82 */ /* 0x020e240000000800 */
[----:B0-----:R-:W-:-:S13]  /*8ee0*/  ISETP.GE.AND P1, PT, R3, 0x1, PT ;  /* 0x000000010300780c */ /* 0x001fda0003f26270 */
[----:B------:R-:W-:Y:S05]  /*8ef0*/  @!P1 BRA `(.L_x_30) ;  /* 0x0000000000549947 */ /* 0x000fea0003800000 */
[----:B------:R-:W-:Y:S05]  /*8f00*/  @!P0 BRA `(.L_x_31) ;  /* 0x0000000000048947 */ /* 0x000fea0003800000 */
[----:B------:R-:W-:Y:S01]  /*8f10*/  BPT.TRAP 0x1 ;  /* 0x000000040000795c */ /* 0x000fe20000300000 */
.L_x_31:
[----:B------:R-:W-:Y:S01]  /*8f20*/  ISETP.NE.AND P0, PT, R17, RZ, PT ;  /* 0x000000ff1100720c */ /* 0x000fe20003f05270 */
[----:B------:R-:W-:-:S12]  /*8f30*/  BSSY B0, `(.L_x_32) ;  /* 0x000000d000007945 */ /* 0x000fd80003800000 */
[----:B------:R-:W-:Y:S05]  /*8f40*/  @!P0 BRA `(.L_x_33) ;  /* 0x00000000002c8947 */ /* 0x000fea0003800000 */
[----:B------:R-:W-:-:S04]  /*8f50*/  UISETP.LT.AND UP0, UPT, UR44, 0x1, UPT ;  /* 0x000000012c00788c */ /* 0x000fc8000bf01270 */
[----:B------:R-:W-:-:S04]  /*8f60*/  USEL UR6, UR44, 0x1, UP0 ;  /* 0x000000012c067887 */ /* 0x000fc80008000000 */
[----:B------:R-:W-:-:S04]  /*8f70*/  UIADD3 UR6, UR39, UR44, -UR6 ;  /* 0x0000002c27067290 */ /* 0x000fc8000fffe806 */
[----:B------:R-:W-:-:S04]  /*8f80*/  UIMAD.WIDE.U32 UR4, UR6, -0x55555555, URZ ;  /* 0xaaaaaaab060478a5 */ /* 0x000fc8000f8e003f */
[----:B------:R-:W-:-:S04]  /*8f90*/  USHF.R.U32.HI UR4, URZ, 0x1, UR5 ;  /* 0x000000013f047899 */ /* 0x000fc80008011605 */
[----:B------:R-:W-:-:S06]  /*8fa0*/  UIMAD UR6, UR4, -0x3, UR6 ;  /* 0xfffffffd040678a4 */ /* 0x000fcc000f8e0206 */
[----:B------:R-:W-:-:S05]  /*8fb0*/  MOV R3, UR6 ;  /* 0x0000000600037c02 */ /* 0x000fca0008000f00 */
[----:B------:R-:W-:-:S04]  /*8fc0*/  IMAD R0, R3, 0x8, R0 ;  /* 0x0000000803007824 */ /* 0x000fc800078e0200 */
[----:B------:R-:W-:-:S05]  /*8fd0*/  VIADD R0, R0, 0x18 ;  /* 0x0000001800007836 */ /* 0x000fca0000000000 */
[----:B------:R-:W-:-:S04]  /*8fe0*/  PRMT R0, R152, 0x654, R0 ;  /* 0x0000065498007816 */ /* 0x000fc80000000000 */
[----:B------:R0:W-:Y:S03]  /*8ff0*/  SYNCS.ARRIVE.TRANS64.RED.A1T0 RZ, [R0+URZ], RZ ;  /* 0x000000ff00ff79a7 */ /* 0x0001e6000810043f */
.L_x_33:
[----:B------:R-:W-:Y:S05]  /*9000*/  BSYNC B0 ;  /* 0x0000000000007941 */ /* 0x000fea0003800000 */
.L_x_32:
[----:B------:R-:W-:-:S06]  /*9010*/  UISETP.GT.U32.AND UP0, UPT, UR40, 0x1, UPT ;  /* 0x000000012800788c */ /* 0x000fcc000bf04070 */
[----:B------:R-:W-:-:S13]  /*9020*/  PLOP3.LUT P0, PT, PT, PT, UP0, 0x80, 0x0 ;  /* 0x000000000000781c */ /* 0x000fda0003f0f008 */
[----:B------:R-:W-:Y:S05]  /*9030*/  @P0 BRA `(.L_x_30) ;  /* 0x0000000000040947 */ /* 0x000fea0003800000 */
[----:B------:R-:W-:Y:S01]  /*9040*/  BPT.TRAP 0x1 ;  /* 0x000000040000795c */ /* 0x000fe20000300000 */
.L_x_30:
[----:B------:R-:W1:Y:S01]  /*9050*/  S2R R8, SR_TID.X ;  /* 0x0000000000087919 */ /* 0x000e620000002100 */
[----:B------:R-:W-:Y:S01]  /*9060*/  IMAD.MOV.U32 R19, RZ, RZ, 0x6540 ;  /* 0x00006540ff137424 */ /* 0x000fe200078e00ff */
[----:B------:R-:W-:Y:S02]  /*9070*/  UIMAD.WIDE UR6, UR41, 0x100, URZ ;  /* 0x00000100290678a5 */ /* 0x000fe4000f8e023f */
[----:B------:R-:W-:Y:S01]  /*9080*/  USHF.R.S32.HI UR10, URZ, 0x1f, UR43 ;  /* 0x0000001f3f0a7899 */ /* 0x000fe2000801142b */
[----:B------:R-:W-:Y:S01]  /*9090*/  ULDC.64 UR8, c[0x0][0x5d0] ;  /* 0x0001740000087ab9 */ /* 0x000fe20000000a00 */
[----:B------:R-:W-:Y:S02]  /*90a0*/  USHF.L.U32 UR41, UR41, 0x8, URZ ;  /* 0x0000000829297899 */ /* 0x000fe4000800063f */
[----:B------:R-:W-:Y:S02]  /*90b0*/  UIMAD UR4, UR10, UR8, URZ ;  /* 0x000000080a0472a4 */ /* 0x000fe4000f8e023f */
[----:B------:R-:W-:-:S02]  /*90c0*/  UIADD3 UR39, UR44, UR39, URZ ;  /* 0x000000272c277290 */ /* 0x000fc4000fffe03f */
[----:B------:R-:W-:Y:S02]  /*90d0*/  UIMAD UR4, UR43, UR9, UR4 ;  /* 0x000000092b0472a4 */ /* 0x000fe4000f8e0204 */
[----:B------:R-:W-:Y:S02]  /*90e0*/  UISETP.GT.U32.AND UP1, UPT, UR39, 0x2, UPT ;  /* 0x000000022700788c */ /* 0x000fe4000bf24070 */
[----:B------:R-:W-:Y:S02]  /*90f0*/  UISETP.GE.U32.AND UP2, UPT, UR44, 0x3, UPT ;  /* 0x000000032c00788c */ /* 0x000fe4000bf46070 */
[----:B------:R-:W-:Y:S01]  /*9100*/  UISETP.LT.U32.AND UP1, UPT, UR44, 0x3, UP1 ;  /* 0x000000032c00788c */ /* 0x000fe20008f21070 */
[--C-:B-1----:R-:W-:Y:S01]  /*9110*/  SHF.R.U32.HI R4, RZ, 0x7, R8.reuse ;  /* 0x00000007ff047819 */ /* 0x102fe20000011608 */
[----:B------:R-:W-:Y:S01]  /*9120*/  IMAD.SHL.U32 R18, R8, 0x2, RZ ;  /* 0x0000000208127824 */ /* 0x000fe200078e00ff */
[----:B------:R-:W-:Y:S02]  /*9130*/  SHF.R.U32.HI R5, RZ, 0x2, R8 ;  /* 0x00000002ff057819 */ /* 0x000fe40000011608 */
[----:B------:R-:W-:-:S02]  /*9140*/  LOP3.LUT R4, R4, 0x1, RZ, 0xc0, !PT ;  /* 0x0000000104047812 */ /* 0x000fc400078ec0ff */
[----:B------:R-:W-:Y:S02]  /*9150*/  LOP3.LUT R6, R8, 0x60, RZ, 0xc0, !PT ;  /* 0x0000006008067812 */ /* 0x000fe400078ec0ff */
[----:B------:R-:W-:Y:S02]  /*9160*/  LOP3.LUT R5, R5, 0x7, RZ, 0xc0, !PT ;  /* 0x0000000705057812 */ /* 0x000fe400078ec0ff */
[----:B------:R-:W-:Y:S02]  /*9170*/  SHF.L.U32 R3, R4, 0x6, RZ ;  /* 0x0000000604037819 */ /* 0x000fe400000006ff */
[----:B------:R-:W-:Y:S02]  /*9180*/  LOP3.LUT R18, R18, 0x6, RZ, 0xc0, !PT ;  /* 0x0000000612127812 */ /* 0x000fe400078ec0ff */
[----:B------:R-:W-:Y:S02]  /*9190*/  SHF.R.U32.HI R6, RZ, 0x1, R6 ;  /* 0x00000001ff067819 */ /* 0x000fe40000011606 */
[----:B------:R-:W-:-:S02]  /*91a0*/  LOP3.LUT R3, R3, 0x40, R5, 0xe2, !PT ;  /* 0x0000004003037812 */ /* 0x000fc400078ee205 */
[----:B------:R-:W-:Y:S01]  /*91b0*/  PRMT R18, R18, R19, UR42 ;  /* 0x0000002a12127e16 */ /* 0x000fe20008000013 */
[----:B------:R-:W-:Y:S01]  /*91c0*/  USHF.L.U32 UR42, UR42, 0x8, URZ ;  /* 0x000000082a2a7899 */ /* 0x000fe2000800063f */
[----:B0-----:R-:W-:Y:S02]  /*91d0*/  IADD3 R0, RZ, -R6, -R5 ;  /* 0x80000006ff007210 */ /* 0x001fe40007ffe805 */
[----:B------:R-:W-:Y:S02]  /*91e0*/  LOP3.LUT R3, R3, UR6, R6, 0xfe, !PT ;  /* 0x0000000603037c12 */ /* 0x000fe4000f8efe06 */
[----:B------:R-:W-:Y:S01]  /*91f0*/  SHF.R.S32.HI R19, RZ, 0x1f, R18 ;  /* 0x0000001fff137819 */ /* 0x000fe20000011412 */
[----:B------:R-:W-:Y:S01]  /*9200*/  IMAD R0, R4, -0x40, R0 ;  /* 0xffffffc004007824 */ /* 0x000fe200078e0200 */
[----:B------:R-:W-:Y:S01]  /*9210*/  MOV R6, UR8 ;  /* 0x0000000800067c02 */ /* 0x000fe20008000f00 */
[----:B------:R-:W-:Y:S01]  /*9220*/  ULDC UR8, c[0x0][0x284] ;  /* 0x0000a10000087ab9 */ /* 0x000fe20000000800 */
[----:B------:R-:W-:Y:S01]  /*9230*/  MOV R5, 0xfffffffe ;  /* 0xfffffffe00057802 */ /* 0x000fe20000000f00 */
[----:B------:R-:W-:-:S02]  /*9240*/  IMAD.U32 R153, RZ, RZ, UR8 ;  /* 0x00000008ff997e24 */ /* 0x000fc4000f8e00ff */
[----:B------:R-:W-:-:S03]  /*9250*/  IMAD.WIDE.U32 R6, R6, UR43, R18 ;  /* 0x0000002b06067c25 */ /* 0x000fc6000f8e0012 */
[----:B------:R-:W-:Y:S01]  /*9260*/  IADD3 R153, R153, -UR41, R0 ;  /* 0x8000002999997c10 */ /* 0x000fe2000fffe000 */
[----:B------:R-:W-:Y:S01]  /*9270*/  VIADD R7, R7, UR4 ;  /* 0x0000000407077c36 */ /* 0x000fe20008000000 */
[----:B------:R-:W-:Y:S01]  /*9280*/  ULDC UR4, c[0x0][0x288] ;  /* 0x0000a20000047ab9 */ /* 0x000fe20000000800 */
[----:B------:R-:W-:Y:S01]  /*9290*/  LOP3.LUT R0, R8, 0x3, RZ, 0xc0, !PT ;  /* 0x0000000308007812 */ /* 0x000fe200078ec0ff */
[----:B------:R-:W-:-:S04]  /*92a0*/  UISETP.GE.AND UP0, UPT, UR42, UR4, UPT ;  /* 0x000000042a00728c */ /* 0x000fc8000bf06270 */
[----:B------:R-:W-:Y:S01]  /*92b0*/  UISETP.GE.OR UP0, UPT, UR41, UR8, UP0 ;  /* 0x000000082900728c */ /* 0x000fe20008706670 */
[----:B------:R-:W-:Y:S01]  /*92c0*/  IMAD R0, R0, R5, UR4 ;  /* 0x0000000400007e24 */ /* 0x000fe2000f8e0205 */
[----:B------:R-:W-:Y:S02]  /*92d0*/  UIMAD.WIDE.U32 UR4, UR39, -0x55555555, URZ ;  /* 0xaaaaaaab270478a5 */ /* 0x000fe4000f8e003f */
[----:B------:R-:W-:Y:S01]  /*92e0*/  USEL UR8, URZ, 0x1, !UP1 ;  /* 0x000000013f087887 */ /* 0x000fe2000c800000 */
[----:B------:R-:W-:Y:S01]  /*92f0*/  VIADD R0, R0, -UR42 ;  /* 0x8000002a00007c36 */ /* 0x000fe20008000000 */
[----:B------:R-:W-:Y:S01]  /*9300*/  PLOP3.LUT P0, PT, PT, PT, UP0, 0x80, 0x0 ;  /* 0x000000000000781c */ /* 0x000fe20003f0f008 */
[----:B------:R-:W-:Y:S02]  /*9310*/  USHF.R.U32.HI UR4, URZ, 0x1, UR5 ;  /* 0x000000013f047899 */ /* 0x000fe40008011605 */
[----:B------:R-:W-:Y:S02]  /*9320*/  ULOP3.LUT UR38, UR38, UR8, URZ, 0x3c, !UPT ;  /* 0x0000000826267292 */ /* 0x000fe4000f8e3c3f */
[----:B------:R-:W-:-:S02]  /*9330*/  UIMAD UR39, UR4, -0x3, UR39 ;  /* 0xfffffffd042778a4 */ /* 0x000fc4000f8e0227 */
[----:B------:R-:W-:Y:S01]  /*9340*/  @UP2 ULOP3.LUT UR38, UR38, 0x1, UR4, 0x78, !UPT ;  /* 0x0000000126262892 */ /* 0x000fe2000f8e7804 */
[----:B------:R-:W-:-:S05]  /*9350*/  UMOV UR41, 0xffffffff ;  /* 0xffffffff00297882 */ /* 0x000fca0000000000 */
[----:B------:R-:W-:Y:S06]  /*9360*/  @P0 BRA `(.L_x_34) ;  /* 0x0000010c00e80947 */ /* 0x000fec0003800000 */
[----:B------:R-:W-:Y:S01]  /*9370*/  FSETP.NEU.AND P0, PT, R16, RZ, PT ;  /* 0x000000ff1000720b */ /* 0x000fe20003f0d000 */
[----:B------:R-:W-:Y:S01]  /*9380*/  ULDC.64 UR8, c[0x0][0x5c8] ;  /* 0x0001720000087ab9 */ /* 0x000fe20000000a00 */
[----:B------:R-:W-:Y:S01]  /*9390*/  ISETP.GT.AND P3, PT, R153, RZ, PT ;  /* 0x000000ff9900720c */ /* 0x000fe20003f64270 */
[----:B------:R-:W-:Y:S01]  /*93a0*/  UIMAD UR4, UR7, UR8, URZ ;  /* 0x00000008070472a4 */ /* 0x000fe2000f8e023f */
[----:B------:R-:W-:Y:S01]  /*93b0*/  IMAD.U32 R10, RZ, RZ, UR9 ;  /* 0x00000009ff0a7e24 */ /* 0x000fe2000f8e00ff */
[----:B------:R-:W-:Y:S01]  /*93c0*/  BSSY B0, `(.L_x_34) ;  /* 0x00010f4000007945 */ /* 0x000fe20003800000 */
[----:B------:R-:W-:Y:S01]  /*93d0*/  IMAD.WIDE.U32 R6, R3, UR8, R6 ;  /* 0x0000000803067c25 */ /* 0x000fe2000f8e0006 */
[----:B------:R-:W-:-:S03]  /*93e0*/  ISETP.GT.AND P1, PT, R0, RZ, P3 ;  /* 0x000000ff0000720c */ /* 0x000fc60001f24270 */
[----:B------:R-:W-:-:S05]  /*93f0*/  IMAD R10, R3, R10, UR4 ;  /* 0x00000004030a7e24 */ /* 0x000fca000f8e020a */
[----:B------:R-:W-:Y:S01]  /*9400*/  IADD3 R10, R7, R10, RZ ;  /* 0x0000000a070a7210 */ /* 0x000fe20007ffe0ff */
[----:B------:R-:W-:Y:S06]  /*9410*/  @!P0 BRA `(.L_x_35) ;  /* 0x000000b800108947 */ /* 0x000fec0003800000 */
[----:B------:R-:W0:Y:S01]  /*9420*/  LDC.64 R22, c[0x0][0x5b8] ;  /* 0x00016e00ff167b82 */ /* 0x000e220000000a00 */
[----:B------:R-:W2:Y:S01]  /*9430*/  LDL.LU R11, [R1] ;  /* 0x00000000010b7983 */ /* 0x000ea20000300800 */
[----:B------:R-:W-:-:S06]  /*9440*/  ULDC.64 UR4, c[0x0][0x5c0] ;  /* 0x0001700000047ab9 */ /* 0x000fcc0000000a00 */
[----:B------:R-:W1:Y:S08]  /*9450*/  LDC.64 R14, c[0x0][0x5b0] ;  /* 0x00016c00ff0e7b82 */ /* 0x000e700000000a00 */
[----:B------:R-:W3:Y:S01]  /*9460*/  LDC.64 R12, c[0x0][0x5a8] ;  /* 0x00016a00ff0c7b82 */ /* 0x000ee20000000a00 */
[C---:B0-----:R-:W-:Y:S02]  /*9470*/  IMAD R159, R22.reuse, UR10, RZ ;  /* 0x0000000a169f7c24 */ /* 0x041fe4000f8e02ff */
[----:B------:R-:W-:-:S04]  /*9480*/  IMAD.WIDE.U32 R154, R22, UR43, R18 ;  /* 0x0000002b169a7c25 */ /* 0x000fc8000f8e0012 */
[----:B------:R-:W-:Y:S02]  /*9490*/  IMAD R159, R23, UR43, R159 ;  /* 0x0000002b179f7c24 */ /* 0x000fe4000f8e029f */
[----:B-1----:R-:W-:Y:S02]  /*94a0*/  IMAD R158, R14, UR7, RZ ;  /* 0x000000070e9e7c24 */ /* 0x002fe4000f8e02ff */
[----:B------:R-:W-:Y:S02]  /*94b0*/  IMAD.IADD R21, R155, 0x1, R159 ;  /* 0x000000019b157824 */ /* 0x000fe400078e029f */
[----:B------:R-:W-:Y:S02]  /*94c0*/  IMAD.MOV.U32 R20, RZ, RZ, R154 ;  /* 0x000000ffff147224 */ /* 0x000fe400078e009a */
[C---:B------:R-:W-:Y:S02]  /*94d0*/  IMAD R158, R3.reuse, R15, R158 ;  /* 0x0000000f039e7224 */ /* 0x040fe400078e029e */
[----:B------:R-:W-:-:S05]  /*94e0*/  IMAD.WIDE.U32 R4, R3, R14, R20 ;  /* 0x0000000e03047225 */ /* 0x000fca00078e0014 */
[----:B------:R-:W-:Y:S02]  /*94f0*/  IADD3 R5, R5, R158, RZ ;  /* 0x0000009e05057210 */ /* 0x000fe40007ffe0ff */
[----:B---3--:R-:W-:-:S04]  /*9500*/  LEA R8, P0, R4, R12, 0x1 ;  /* 0x0000000c04087211 */ /* 0x008fc800078008ff */
[----:B------:R-:W-:-:S05]  /*9510*/  LEA.HI.X R9, R4, R13, R5, 0x1, P0 ;  /* 0x0000000d04097211 */ /* 0x000fca00000f0c05 */
[----:B------:R-:W3:Y:S01]  /*9520*/  @P1 LDG.E.LTC128B.U16 R23, desc[UR36][R8.64] ;  /* 0x0000002408171981 */ /* 0x000ee2000c1e1520 */
[----:B------:R-:W-:Y:S01]  /*9530*/  BSSY B1, `(.L_x_36) ;  /* 0x0000011000017945 */ /* 0x000fe20003800000 */
[----:B---3--:R-:W-:-:S05]  /*9540*/  HADD2.F32 R4, -RZ, R23.H0_H0 ;  /* 0x20000017ff047230 */ /* 0x008fca0000004100 */
[----:B------:R-:W-:-:S04]  /*9550*/  FMUL R4, R4, R16 ;  /* 0x0000001004047220 */ /* 0x000fc80000400000 */
[----:B--2---:R-:W-:Y:S01]  /*9560*/  FFMA R7, R11, R2, R4 ;  /* 0x000000020b077223 */ /* 0x004fe20000000004 */
[----:B------:R-:W-:-:S04]  /*9570*/  LEA R4, P0, R6, UR4, 0x1 ;  /* 0x0000000406047c11 */ /* 0x000fc8000f8008ff */
[----:B------:R-:W-:Y:S02]  /*9580*/  LEA.HI.X R5, R6, UR5, R10, 0x1, P0 ;  /* 0x0000000506057c11 */ /* 0x000fe400080f0c0a */
[----:B------:R-:W-:-:S05]  /*9590*/  F2FP.F16.F32.PACK_AB R6, RZ, R7 ;  /* 0x00000007ff06723e */ /* 0x000fca00000000ff */
[----:B------:R0:W-:Y:S02]  /*95a0*/  @P1 STG.E.U16 desc[UR36][R4.64], R6 ;  /* 0x0000000604001986 */ /* 0x0001e4000c101524 */
[----:B0-----:R-:W-:-:S04]  /*95b0*/  IMAD.WIDE.U32 R6, R3, R14, R18 ;  /* 0x0000000e03067225 */ /* 0x001fc800078e0012 */
[----:B------:R-:W-:Y:S02]  /*95c0*/  IMAD.IADD R7, R158, 0x1, R7 ;  /* 0x000000019e077824 */ /* 0x000fe400078e0207 */
[----:B------:R-:W-:-:S04]  /*95d0*/  IMAD.WIDE.U32 R6, R22, UR43, R6 ;  /* 0x0000002b16067c25 */ /* 0x000fc8000f8e0006 */
[----:B------:R-:W-:Y:S01]  /*95e0*/  IMAD.IADD R7, R159, 0x1, R7 ;  /* 0x000000019f077824 */ /* 0x000fe200078e0207 */
[----:B------:R-:W-:-:S04]  /*95f0*/  LEA R10, P0, R6, R12, 0x1 ;  /* 0x0000000c060a7211 */ /* 0x000fc800078008ff */
[----:B------:R-:W-:Y:S02]  /*9600*/  LEA.HI.X R11, R6, R13, R7, 0x1, P0 ;  /* 0x0000000d060b7211 */ /* 0x000fe400000f0c07 */
[----:B------:R-:W-:-:S13]  /*9610*/  ISETP.GT.AND P0, PT, R0, 0x1, P3 ;  /* 0x000000010000780c */ /* 0x000fda0001f04270 */
[----:B------:R-:W-:Y:S05]  /*9620*/  @!P0 BRA `(.L_x_37) ;  /* 0x0000000000048947 */ /* 0x000fea0003800000 */
[----:B------:R0:W5:Y:S02]  /*9630*/  LDG.E.LTC128B.U16 R23, desc[UR36][R10.64+0x2] ;  /* 0x000002240a177981 */ /* 0x000164000c1e1520 */
.L_x_37:
[----:B------:R-:W-:Y:S05]  /*9640*/  BSYNC B1 ;  /* 0x0000000000017941 */ /* 0x000fea0003800000 */
.L_x_36:
[----:B------:R-:W2:Y:S01]  /*9650*/  LDL.LU R7, [R1+0x4] ;  /* 0x0000040001077983 */ /* 0x000ea20000300800 */
[----:B-----5:R-:W-:Y:S01]  /*9660*/  HADD2.F32 R6, -RZ, R23.H0_H0 ;  /* 0x20000017ff067230 */ /* 0x020fe20000004100 */
[C---:B------:R-:W-:Y:S02]  /*9670*/  SHF.L.U64.HI R157, R14.reuse, 0x3, R15 ;  /* 0x000000030e9d7819 */ /* 0x040fe4000001020f */
[----:B------:R-:W-:Y:S01]  /*9680*/  SHF.L.U32 R156, R14, 0x3, RZ ;  /* 0x000000030e9c7819 */ /* 0x000fe200000006ff */
[----:B------:R-:W3:Y:S01]  /*9690*/  LDL.LU R160, [R1+0x8] ;  /* 0x0000080001a07983 */ /* 0x000ee20000300800 */
[----:B------:R-:W-:-:S04]  /*96a0*/  FMUL R6, R6, R16 ;  /* 0x0000001006067220 */ /* 0x000fc80000400000 */
[----:B--2---:R-:W-:-:S05]  /*96b0*/  FFMA R6, R7, R2, R6 ;  /* 0x0000000207067223 */ /* 0x004fca0000000006 */
[----:B------:R-:W-:-:S05]  /*96c0*/  F2FP.F16.F32.PACK_AB R6, RZ, R6 ;  /* 0x00000006ff06723e */ /* 0x000fca00000000ff */
[----:B------:R1:W-:Y:S01]  /*96d0*/  @P0 STG.E.U16 desc[UR36][R4.64+0x2], R6 ;  /* 0x0000020604000986 */ /* 0x0003e2000c101524 */
[----:B------:R-:W-:-:S04]  /*96e0*/  ISETP.GT.AND P0, PT, R153, 0x8, PT ;  /* 0x000000089900780c */ /* 0x000fc80003f04270 */
[----:B------:R-:W-:Y:S01]  /*96f0*/  ISETP.GT.AND P1, PT, R0, RZ, P0 ;  /* 0x000000ff0000720c */ /* 0x000fe20000724270 */
[----:B-1----:R-:W-:-:S04]  /*9700*/  IMAD.WIDE.U32 R6, R3, R14, R156 ;  /* 0x0000000e03067225 */ /* 0x002fc800078e009c */
[----:B------:R-:W-:Y:S01]  /*9710*/  IMAD.IADD R158, R158, 0x1, R7 ;  /* 0x000000019e9e7824 */ /* 0x000fe200078e0207 */
[----:B------:R-:W-:-:S05]  /*9720*/  IADD3 R7, P2, R154, R6, RZ ;  /* 0x000000069a077210 */ /* 0x000fca0007f5e0ff */
[----:B------:R-:W-:Y:S01]  /*9730*/  IMAD.X R9, R158, 0x1, R21, P2 ;  /* 0x000000019e097824 */ /* 0x000fe200010e0615 */
[----:B------:R-:W-:-:S04]  /*9740*/  LEA R8, P2, R7, R12, 0x1 ;  /* 0x0000000c07087211 */ /* 0x000fc800078408ff */
[----:B------:R-:W-:-:S05]  /*9750*/  LEA.HI.X R9, R7, R13, R9, 0x1, P2 ;  /* 0x0000000d07097211 */ /* 0x000fca00010f0c09 */
[----:B------:R1:W2:Y:S01]  /*9760*/  @P1 LDG.E.LTC128B.U16 R23, desc[UR36][R8.64] ;  /* 0x0000002408171981 */ /* 0x0002a2000c1e1520 */
[----:B------:R-:W-:Y:S01]  /*9770*/  IADD3 R6, P2, R18, R6, RZ ;  /* 0x0000000612067210 */ /* 0x000fe20007f5e0ff */
[----:B------:R-:W-:Y:S01]  /*9780*/  BSSY B1, `(.L_x_38) ;  /* 0x0000016000017945 */ /* 0x000fe20003800000 */
[----:B------:R-:W-:Y:S02]  /*9790*/  ISETP.GT.AND P4, PT, R0, 0x1, P0 ;  /* 0x000000010000780c */ /* 0x000fe40000784270 */
[----:B------:R-:W-:Y:S01]  /*97a0*/  IADD3.X R7, R19, R158, RZ, P2, !PT ;  /* 0x0000009e13077210 */ /* 0x000fe200017fe4ff */
[----:B------:R-:W-:Y:S02]  /*97b0*/  IMAD.U32 R158, RZ, RZ, UR9 ;  /* 0x00000009ff9e7e24 */ /* 0x000fe4000f8e00ff */
[----:B------:R-:W-:-:S04]  /*97c0*/  IMAD.WIDE.U32 R6, R22, UR43, R6 ;  /* 0x0000002b16067c25 */ /* 0x000fc8000f8e0006 */
[----:B------:R-:W-:Y:S01]  /*97d0*/  IMAD.IADD R7, R159, 0x1, R7 ;  /* 0x000000019f077824 */ /* 0x000fe200078e0207 */
[----:B-1----:R-:W-:-:S04]  /*97e0*/  LEA R8, P2, R6, R12, 0x1 ;  /* 0x0000000c06087211 */ /* 0x002fc800078408ff */
[----:B------:R-:W-:Y:S01]  /*97f0*/  LEA.HI.X R9, R6, R13, R7, 0x1, P2 ;  /* 0x0000000d06097211 */ /* 0x000fe200010f0c07 */
[----:B--2---:R-:W-:-:S05]  /*9800*/  HADD2.F32 R6, -RZ, R23.H0_H0 ;  /* 0x20000017ff067230 */ /* 0x004fca0000004100 */
[----:B------:R-:W-:-:S04]  /*9810*/  FMUL R6, R6, R16 ;  /* 0x0000001006067220 */ /* 0x000fc80000400000 */
[----:B---3--:R-:W-:Y:S01]  /*9820*/  FFMA R7, R160, R2, R6 ;  /* 0x00000002a0077223 */ /* 0x008fe20000000006 */
[----:B------:R-:W-:Y:S01]  /*9830*/  IMAD.U32 R160, RZ, RZ, UR8 ;  /* 0x00000008ffa07e24 */ /* 0x000fe2000f8e00ff */
[----:B------:R-:W-:-:S03]  /*9840*/  MOV R6, UR8 ;  /* 0x0000000800067c02 */ /* 0x000fc60008000f00 */
[----:B------:R-:W-:Y:S01]  /*9850*/  IMAD.SHL.U32 R160, R160, 0x10, RZ ;  /* 0x00000010a0a07824 */ /* 0x000fe200078e00ff */
[----:B------:R-:W-:Y:S02]  /*9860*/  SHF.L.U64.HI R158, R6, 0x4, R158 ;  /* 0x00000004069e7819 */ /* 0x000fe4000001029e */
[----:B------:R-:W-:Y:S02]  /*9870*/  F2FP.F16.F32.PACK_AB R7, RZ, R7 ;  /* 0x00000007ff07723e */ /* 0x000fe400000000ff */
[----:B------:R-:W-:Y:S02]  /*9880*/  IADD3 R6, P2, R160, R4, RZ ;  /* 0x00000004a0067210 */ /* 0x000fe40007f5e0ff */
[----:B------:R-:W-:Y:S02]  /*9890*/  PRMT R161, R7, 0x7610, R161 ;  /* 0x0000761007a17816 */ /* 0x000fe400000000a1 */
[----:B------:R-:W-:-:S05]  /*98a0*/  IADD3.X R7, R158, R5, RZ, P2, !PT ;  /* 0x000000059e077210 */ /* 0x000fca00017fe4ff */
[----:B------:R1:W-:Y:S01]  /*98b0*/  @P1 STG.E.U16 desc[UR36][R6.64], R161 ;  /* 0x000000a106001986 */ /* 0x0003e2000c101524 */
[----:B------:R-:W-:Y:S05]  /*98c0*/  @!P4 BRA `(.L_x_39) ;  /* 0x000000000004c947 */ /* 0x000fea0003800000 */
[----:B------:R2:W5:Y:S02]  /*98d0*/  LDG.E.LTC128B.U16 R23, desc[UR36][R8.64+0x2] ;  /* 0x0000022408177981 */ /* 0x000564000c1e1520 */
.L_x_39:
[----:B------:R-:W-:Y:S05]  /*98e0*/  BSYNC B1 ;  /* 0x0000000000017941 */ /* 0x000fea0003800000 */
.L_x_38:
[----:B------:R-:W3:Y:S01]  /*98f0*/  LDL.LU R162, [R1+0xc] ;  /* 0x00000c0001a27983 */ /* 0x000ee20000300800 */
[----:B-1---5:R-:W-:Y:S01]  /*9900*/  HADD2.F32 R161, -RZ, R23.H0_H0 ;  /* 0x20000017ffa17230 */ /* 0x022fe20000004100 */
[----:B------:R-:W-:Y:S01]  /*9910*/  ISETP.GT.AND P1, PT, R0, 0x8, P3 ;  /* 0x000000080000780c */ /* 0x000fe20001f24270 */
[----:B------:R-:W-:Y:S03]  /*9920*/  BSSY B1, `(.L_x_40) ;  /* 0x0000007000017945 */ /* 0x000fe60003800000 */
[----:B------:R-:W-:-:S04]  /*9930*/  FMUL R161, R161, R16 ;  /* 0x00000010a1a17220 */ /* 0x000fc80000400000 */
[----:B---3--:R-:W-:-:S05]  /*9940*/  FFMA R161, R162, R2, R161 ;  /* 0x00000002a2a17223 */ /* 0x008fca00000000a1 */
[----:B------:R-:W-:-:S05]  /*9950*/  F2FP.F16.F32.PACK_AB R161, RZ, R161 ;  /* 0x000000a1ffa1723e */ /* 0x000fca00000000ff */
[----:B------:R1:W-:Y:S01]  /*9960*/  @P4 STG.E.U16 desc[UR36][R6.64+0x2], R161 ;  /* 0x000002a106004986 */ /* 0x0003e2000c101524 */
[----:B------:R-:W-:Y:S05]  /*9970*/  @!P1 BRA `(.L_x_41) ;  /* 0x0000000000049947 */ /* 0x000fea0003800000 */
[----:B------:R3:W5:Y:S02]  /*9980*/  LDG.E.LTC128B.U16 R23, desc[UR36][R10.64+0x10] ;  /* 0x000010240a177981 */ /* 0x000764000c1e1520 */
.L_x_41:
[----:B------:R-:W-:Y:S05]  /*9990*/  BSYNC B1 ;  /* 0x0000000000017941 */ /* 0x000fea0003800000 */
.L_x_40:
[----:B------:R-:W4:Y:S01]  /*99a0*/  LDL.LU R162, [R1+0x10] ;  /* 0x0000100001a27983 */ /* 0x000f220000300800 */
[----:B-1---5:R-:W-:Y:S01]  /*99b0*/  HADD2.F32 R161, -RZ, R23.H0_H0 ;  /* 0x20000017ffa17230 */ /* 0x022fe20000004100 */
[----:B------:R-:W-:Y:S01]  /*99c0*/  ISETP.GT.AND P2, PT, R0, 0x9, P3 ;  /* 0x000000090000780c */ /* 0x000fe20001f44270 */
[----:B------:R-:W-:Y:S03]  /*99d0*/  BSSY B1, `(.L_x_42) ;  /* 0x0000007000017945 */ /* 0x000fe60003800000 */
[----:B------:R-:W-:-:S04]  /*99e0*/  FMUL R161, R161, R16 ;  /* 0x00000010a1a17220 */ /* 0x000fc80000400000 */
[----:B----4-:R-:W-:-:S05]  /*99f0*/  FFMA R161, R162, R2, R161 ;  /* 0x00000002a2a17223 */ /* 0x010fca00000000a1 */
[----:B------:R-:W-:-:S05]  /*9a00*/  F2FP.F16.F32.PACK_AB R161, RZ, R161 ;  /* 0x000000a1ffa1723e */ /* 0x000fca00000000ff */
[----:B------:R1:W-:Y:S01]  /*9a10*/  @P1 STG.E.U16 desc[UR36][R4.64+0x10], R161 ;  /* 0x000010a104001986 */ /* 0x0003e2000c101524 */
[----:B------:R-:W-:Y:S05]  /*9a20*/  @!P2 BRA `(.L_x_43) ;  /* 0x000000000004a947 */ /* 0x000fea0003800000 */
[----:B------:R4:W5:Y:S02]  /*9a30*/  LDG.E.LTC128B.U16 R23, desc[UR36][R10.64+0x12] ;  /* 0x000012240a177981 */ /* 0x000964000c1e1520 */
.L_x_43:
[----:B------:R-:W-:Y:S05]  /*9a40*/  BSYNC B1 ;  /* 0x0000000000017941 */ /* 0x000fea0003800000 */
.L_x_42:
[----:B------:R-:W2:Y:S01]  /*9a50*/  LDL.LU R162, [R1+0x14] ;  /* 0x0000140001a27983 */ /* 0x000ea20000300800 */
[----:B-1---5:R-:W-:Y:S01]  /*9a60*/  HADD2.F32 R161, -RZ, R23.H0_H0 ;  /* 0x20000017ffa17230 */ /* 0x022fe20000004100 */
[----:B------:R-:W-:Y:S01]  /*9a70*/  ISETP.GT.AND P1, PT, R0, 0x8, P0 ;  /* 0x000000080000780c */ /* 0x000fe20000724270 */
[----:B------:R-:W-:Y:S03]  /*9a80*/  BSSY B1, `(.L_x_44) ;  /* 0x0000007000017945 */ /* 0x000fe60003800000 */
[----:B------:R-:W-:-:S04]  /*9a90*/  FMUL R161, R161, R16 ;  /* 0x00000010a1a17220 */ /* 0x000fc80000400000 */
[----:B--2---:R-:W-:-:S05]  /*9aa0*/  FFMA R161, R162, R2, R161 ;  /* 0x00000002a2a17223 */ /* 0x004fca00000000a1 */
[----:B------:R-:W-:-:S05]  /*9ab0*/  F2FP.F16.F32.PACK_AB R161, RZ, R161 ;  /* 0x000000a1ffa1723e */ /* 0x000fca00000000ff */
[----:B------:R1:W-:Y:S01]  /*9ac0*/  @P2 STG.E.U16 desc[UR36][R4.64+0x12], R161 ;  /* 0x000012a104002986 */ /* 0x0003e2000c101524 */
[----:B------:R-:W-:Y:S05]  /*9ad0*/  @!P1 BRA `(.L_x_45) ;  /* 0x0000000000049947 */ /* 0x000fea0003800000 */
[----:B------:R2:W5:Y:S02]  /*9ae0*/  LDG.E.LTC128B.U16 R23, desc[UR36][R8.64+0x10] ;  /* 0x0000102408177981 */ /* 0x000564000c1e1520 */
.L_x_45:
[----:B------:R-:W-:Y:S05]  /*9af0*/  BSYNC B1 ;  /* 0x0000000000017941 */ /* 0x000fea0003800000 */
.L_x_44:
        /* <DEDUP_REMOVED lines=10> */
.L_x_47:
[----:B------:R-:W-:Y:S05]  /*9ba0*/  BSYNC B1 ;  /* 0x0000000000017941 */ /* 0x000fea0003800000 */
.L_x_46:
        /* <DEDUP_REMOVED lines=10> */
.L_x_49:
[----:B------:R-:W-:Y:S05]  /*9c50*/  BSYNC B1 ;  /* 0x0000000000017941 */ /* 0x000fea0003800000 */
.L_x_48:
        /* <DEDUP_REMOVED lines=10> */
.L_x_51:
[----:B------:R-:W-:Y:S05]  /*9d00*/  BSYNC B1 ;  /* 0x0000000000017941 */ /* 0x000fea0003800000 */
.L_x_50:
        /* <DEDUP_REMOVED lines=10> */
.L_x_53:
[----:B------:R-:W-:Y:S05]  /*9db0*/  BSYNC B1 ;  /* 0x0000000000017941 */ /* 0x000fea0003800000 */
.L_x_52:
        /* <DEDUP_REMOVED lines=10> */
.L_x_55:
[----:B------:R-:W-:Y:S05]  /*9e60*/  BSYNC B1 ;  /* 0x0000000000017941 */ /* 0x000fea0003800000 */
.L_x_54:
        /* <DEDUP_REMOVED lines=10> */
.L_x_57:
[----:B------:R-:W-:Y:S05]  /*9f10*/  BSYNC B1 ;  /* 0x0000000000017941 */ /* 0x000fea0003800000 */
.L_x_56:
        /* <DEDUP_REMOVED lines=10> */
.L_x_59:
[----:B------:R-:W-:Y:S05]  /*9fc0*/  BSYNC B1 ;  /* 0x0000000000017941 */ /* 0x000fea0003800000 */
.L_x_58:
        /* <DEDUP_REMOVED lines=10> */
.L_x_61:
[----:B------:R-:W-:Y:S05]  /*a070*/  BSYNC B1 ;  /* 0x0000000000017941 */ /* 0x000fea0003800000 */
.L_x_60:
        /* <DEDUP_REMOVED lines=10> */
.L_x_63:
[----:B------:R-:W-:Y:S05]  /*a120*/  BSYNC B1 ;  /* 0x0000000000017941 */ /* 0x000fea0003800000 */
.L_x_62:
        /* <DEDUP_REMOVED lines=10> */
.L_x_65:
[----:B------:R-:W-:Y:S05]  /*a1d0*/  BSYNC B1 ;  /* 0x0000000000017941 */ /* 0x000fea0003800000 */
.L_x_64:
        /* <DEDUP_REMOVED lines=10> */
.L_x_67:
[----:B------:R-:W-:Y:S05]  /*a280*/  BSYNC B1 ;  /* 0x0000000000017941 */ /* 0x000fea0003800000 */
.L_x_66:
        /* <DEDUP_REMOVED lines=10> */
.L_x_69:
[----:B------:R-:W-:Y:S05]  /*a330*/  BSYNC B1 ;  /* 0x0000000000017941 */ /* 0x000fea0003800000 */
.L_x_68:
        /* <DEDUP_REMOVED lines=10> */
.L_x_71:
[----:B------:R-:W-:Y:S05]  /*a3e0*/  BSYNC B1 ;  /* 0x0000000000017941 */ /* 0x000fea0003800000 */
.L_x_70:
        /* <DEDUP_REMOVED lines=10> */
.L_x_73:
[----:B------:R-:W-:Y:S05]  /*a490*/  BSYNC B1 ;  /* 0x0000000000017941 */ /* 0x000fea0003800000 */
.L_x_72:
        /* <DEDUP_REMOVED lines=10> */
.L_x_75:
[----:B------:R-:W-:Y:S05]  /*a540*/  BSYNC B1 ;  /* 0x0000000000017941 */ /* 0x000fea0003800000 */
.L_x_74:
        /* <DEDUP_REMOVED lines=10> */
.L_x_77:
[----:B------:R-:W-:Y:S05]  /*a5f0*/  BSYNC B1 ;  /* 0x0000000000017941 */ /* 0x000fea0003800000 */
.L_x_76:
        /* <DEDUP_REMOVED lines=10> */
.L_x_79:
[----:B------:R-:W-:Y:S05]  /*a6a0*/  BSYNC B1 ;  /* 0x0000000000017941 */ /* 0x000fea0003800000 */
.L_x_78:
        /* <DEDUP_REMOVED lines=10> */
.L_x_81:
[----:B------:R-:W-:Y:S05]  /*a750*/  BSYNC B1 ;  /* 0x0000000000017941 */ /* 0x000fea0003800000 */
.L_x_80:
        /* <DEDUP_REMOVED lines=10> */
.L_x_83:
[----:B------:R-:W-:Y:S05]  /*a800*/  BSYNC B1 ;  /* 0x0000000000017941 */ /* 0x000fea0003800000 */
.L_x_82:
        /* <DEDUP_REMOVED lines=10> */
.L_x_85:
[----:B------:R-:W-:Y:S05]  /*a8b0*/  BSYNC B1 ;  /* 0x0000000000017941 */ /* 0x000fea0003800000 */
.L_x_84:
        /* <DEDUP_REMOVED lines=10> */
.L_x_87:
[----:B------:R-:W-:Y:S05]  /*a960*/  BSYNC B1 ;  /* 0x0000000000017941 */ /* 0x000fea0003800000 */
.L_x_86:
        /* <DEDUP_REMOVED lines=10> */
.L_x_89:
[----:B------:R-:W-:Y:S05]  /*aa10*/  BSYNC B1 ;  /* 0x0000000000017941 */ /* 0x000fea0003800000 */
.L_x_88:
        /* <DEDUP_REMOVED lines=10> */
.L_x_91:
[----:B------:R-:W-:Y:S05]  /*aac0*/  BSYNC B1 ;  /* 0x0000000000017941 */ /* 0x000fea0003800000 */
.L_x_90:
        /* <DEDUP_REMOVED lines=10> */
.L_x_93:
[----:B------:R-:W-:Y:S05]  /*ab70*/  BSYNC B1 ;  /* 0x0000000000017941 */ /* 0x000fea0003800000 */
.L_x_92:
        /* <DEDUP_REMOVED lines=10> */
.L_x_95:
[----:B------:R-:W-:Y:S05]  /*ac20*/  BSYNC B1 ;  /* 0x0000000000017941 */ /* 0x000fea0003800000 */
.L_x_94:
        /* <DEDUP_REMOVED lines=10> */
.L_x_97:
[----:B------:R-:W-:Y:S05]  /*acd0*/  BSYNC B1 ;  /* 0x0000000000017941 */ /* 0x000fea0003800000 */
.L_x_96:
        /* <DEDUP_REMOVED lines=10> */
.L_x_99:
[----:B------:R-:W-:Y:S05]  /*ad80*/  BSYNC B1 ;  /* 0x0000000000017941 */ /* 0x000fea0003800000 */
.L_x_98:
        /* <DEDUP_REMOVED lines=10> */
.L_x_101:
[----:B------:R-:W-:Y:S05]  /*ae30*/  BSYNC B1 ;  /* 0x0000000000017941 */ /* 0x000fea0003800000 */
.L_x_100:
        /* <DEDUP_REMOVED lines=10> */
.L_x_103:
[----:B------:R-:W-:Y:S05]  /*aee0*/  BSYNC B1 ;  /* 0x0000000000017941 */ /* 0x000fea0003800000 */
.L_x_102:
        /* <DEDUP_REMOVED lines=10> */
.L_x_105:
[----:B------:R-:W-:Y:S05]  /*af90*/  BSYNC B1 ;  /* 0x0000000000017941 */ /* 0x000fea0003800000 */
.L_x_104:
        /* <DEDUP_REMOVED lines=10> */
.L_x_107:
[----:B------:R-:W-:Y:S05]  /*b040*/  BSYNC B1 ;  /* 0x0000000000017941 */ /* 0x000fea0003800000 */
.L_x_106:
        /* <DEDUP_REMOVED lines=10> */
.L_x_109:
[----:B------:R-:W-:Y:S05]  /*b0f0*/  BSYNC B1 ;  /* 0x0000000000017941 */ /* 0x000fea0003800000 */
.L_x_108:
        /* <DEDUP_REMOVED lines=10> */
.L_x_111:
[----:B------:R-:W-:Y:S05]  /*b1a0*/  BSYNC B1 ;  /* 0x0000000000017941 */ /* 0x000fea0003800000 */
.L_x_110:
        /* <DEDUP_REMOVED lines=10> */
.L_x_113:
[----:B------:R-:W-:Y:S05]  /*b250*/  BSYNC B1 ;  /* 0x0000000000017941 */ /* 0x000fea0003800000 */
.L_x_112:
        /* <DEDUP_REMOVED lines=10> */
.L_x_115:
[----:B------:R-:W-:Y:S05]  /*b300*/  BSYNC B1 ;  /* 0x0000000000017941 */ /* 0x000fea0003800000 */
.L_x_114:
        /* <DEDUP_REMOVED lines=10> */
.L_x_117:
[----:B------:R-:W-:Y:S05]  /*b3b0*/  BSYNC B1 ;  /* 0x0000000000017941 */ /* 0x000fea0003800000 */
.L_x_116:
        /* <DEDUP_REMOVED lines=10> */
.L_x_119:
[----:B------:R-:W-:Y:S05]  /*b460*/  BSYNC B1 ;  /* 0x0000000000017941 */ /* 0x000fea0003800000 */
.L_x_118:
        /* <DEDUP_REMOVED lines=10> */
.L_x_121:
[----:B------:R-:W-:Y:S05]  /*b510*/  BSYNC B1 ;  /* 0x0000000000017941 */ /* 0x000fea0003800000 */
.L_x_120:
        /* <DEDUP_REMOVED lines=10> */
.L_x_123:
[----:B------:R-:W-:Y:S05]  /*b5c0*/  BSYNC B1 ;  /* 0x0000000000017941 */ /* 0x000fea0003800000 */
.L_x_122:
        /* <DEDUP_REMOVED lines=10> */
.L_x_125:
[----:B------:R-:W-:Y:S05]  /*b670*/  BSYNC B1 ;  /* 0x0000000000017941 */ /* 0x000fea0003800000 */
.L_x_124:
        /* <DEDUP_REMOVED lines=10> */
.L_x_127:
[----:B------:R-:W-:Y:S05]  /*b720*/  BSYNC B1 ;  /* 0x0000000000017941 */ /* 0x000fea0003800000 */
.L_x_126:
        /* <DEDUP_REMOVED lines=10> */
.L_x_129:
[----:B------:R-:W-:Y:S05]  /*b7d0*/  BSYNC B1 ;  /* 0x0000000000017941 */ /* 0x000fea0003800000 */
.L_x_128:
        /* <DEDUP_REMOVED lines=10> */
.L_x_131:
[----:B------:R-:W-:Y:S05]  /*b880*/  BSYNC B1 ;  /* 0x0000000000017941 */ /* 0x000fea0003800000 */
.L_x_130:
        /* <DEDUP_REMOVED lines=10> */
.L_x_133:
[----:B------:R-:W-:Y:S05]  /*b930*/  BSYNC B1 ;  /* 0x0000000000017941 */ /* 0x000fea0003800000 */
.L_x_132:
        /* <DEDUP_REMOVED lines=10> */
.L_x_135:
[----:B------:R-:W-:Y:S05]  /*b9e0*/  BSYNC B1 ;  /* 0x0000000000017941 */ /* 0x000fea0003800000 */
.L_x_134:
        /* <DEDUP_REMOVED lines=10> */
.L_x_137:
[----:B------:R-:W-:Y:S05]  /*ba90*/  BSYNC B1 ;  /* 0x0000000000017941 */ /* 0x000fea0003800000 */
.L_x_136:
        /* <DEDUP_REMOVED lines=10> */
.L_x_139:
[----:B------:R-:W-:Y:S05]  /*bb40*/  BSYNC B1 ;  /* 0x0000000000017941 */ /* 0x000fea0003800000 */
.L_x_138:
        /* <DEDUP_REMOVED lines=10> */
.L_x_141:
[----:B------:R-:W-:Y:S05]  /*bbf0*/  BSYNC B1 ;  /* 0x0000000000017941 */ /* 0x000fea0003800000 */
.L_x_140:
        /* <DEDUP_REMOVED lines=10> */
.L_x_143:
[----:B------:R-:W-:Y:S05]  /*bca0*/  BSYNC B1 ;  /* 0x0000000000017941 */ /* 0x000fea0003800000 */
.L_x_142:
        /* <DEDUP_REMOVED lines=10> */
.L_x_145:
[----:B------:R-:W-:Y:S05]  /*bd50*/  BSYNC B1 ;  /* 0x0000000000017941 */ /* 0x000fea0003800000 */
.L_x_144:
        /* <DEDUP_REMOVED lines=10> */
.L_x_147:
[----:B------:R-:W-:Y:S05]  /*be00*/  BSYNC B1 ;  /* 0x0000000000017941 */ /* 0x000fea0003800000 */
.L_x_146:
        /* <DEDUP_REMOVED lines=10> */
.L_x_149:
[----:B------:R-:W-:Y:S05]  /*beb0*/  BSYNC B1 ;  /* 0x0000000000017941 */ /* 0x000fea0003800000 */
.L_x_148:
        /* <DEDUP_REMOVED lines=10> */
.L_x_151:
[----:B------:R-:W-:Y:S05]  /*bf60*/  BSYNC B1 ;  /* 0x0000000000017941 */ /* 0x000fea0003800000 */
.L_x_150:
        /* <DEDUP_REMOVED lines=10> */
.L_x_153:
[----:B------:R-:W-:Y:S05]  /*c010*/  BSYNC B1 ;  /* 0x0000000000017941 */ /* 0x000fea0003800000 */
.L_x_152:
        /* <DEDUP_REMOVED lines=10> */
.L_x_155:
[----:B------:R-:W-:Y:S05]  /*c0c0*/  BSYNC B1 ;  /* 0x0000000000017941 */ /* 0x000fea0003800000 */
.L_x_154:
        /* <DEDUP_REMOVED lines=10> */
.L_x_157:
[----:B------:R-:W-:Y:S05]  /*c170*/  BSYNC B1 ;  /* 0x0000000000017941 */ /* 0x000fea0003800000 */
.L_x_156:
        /* <DEDUP_REMOVED lines=10> */
.L_x_159:
[----:B------:R-:W-:Y:S05]  /*c220*/  BSYNC B1 ;  /* 0x0000000000017941 */ /* 0x000fea0003800000 */
.L_x_158:
        /* <DEDUP_REMOVED lines=10> */
.L_x_161:
[----:B------:R-:W-:Y:S05]  /*c2d0*/  BSYNC B1 ;  /* 0x0000000000017941 */ /* 0x000fea0003800000 */
.L_x_160:
        /* <DEDUP_REMOVED lines=10> */
.L_x_163:
[----:B------:R-:W-:Y:S05]  /*c380*/  BSYNC B1 ;  /* 0x0000000000017941 */ /* 0x000fea0003800000 */
.L_x_162:
        /* <DEDUP_REMOVED lines=10> */
.L_x_165:
[----:B------:R-:W-:Y:S05]  /*c430*/  BSYNC B1 ;  /* 0x0000000000017941 */ /* 0x000fea0003800000 */
.L_x_164:
        /* <DEDUP_REMOVED lines=10> */
.L_x_167:
[----:B------:R-:W-:Y:S05]  /*c4e0*/  BSYNC B1 ;  /* 0x0000000000017941 */ /* 0x000fea0003800000 */
.L_x_166:
        /* <DEDUP_REMOVED lines=10> */
.L_x_169:
[----:B------:R-:W-:Y:S05]  /*c590*/  BSYNC B1 ;  /* 0x0000000000017941 */ /* 0x000fea0003800000 */
.L_x_168:
        /* <DEDUP_REMOVED lines=10> */
.L_x_171:
[----:B------:R-:W-:Y:S05]  /*c640*/  BSYNC B1 ;  /* 0x0000000000017941 */ /* 0x000fea0003800000 */
.L_x_170:
        /* <DEDUP_REMOVED lines=10> */
.L_x_173:
[----:B------:R-:W-:Y:S05]  /*c6f0*/  BSYNC B1 ;  /* 0x0000000000017941 */ /* 0x000fea0003800000 */
.L_x_172:
        /* <DEDUP_REMOVED lines=10> */
.L_x_175:
[----:B------:R-:W-:Y:S05]  /*c7a0*/  BSYNC B1 ;  /* 0x0000000000017941 */ /* 0x000fea0003800000 */
.L_x_174:
        /* <DEDUP_REMOVED lines=10> */
.L_x_177:
[----:B------:R-:W-:Y:S05]  /*c850*/  BSYNC B1 ;  /* 0x0000000000017941 */ /* 0x000fea0003800000 */
.L_x_176:
        /* <DEDUP_REMOVED lines=10> */
.L_x_179:
[----:B------:R-:W-:Y:S05]  /*c900*/  BSYNC B1 ;  /* 0x0000000000017941 */ /* 0x000fea0003800000 */
.L_x_178:
        /* <DEDUP_REMOVED lines=10> */
.L_x_181:
[----:B------:R-:W-:Y:S05]  /*c9b0*/  BSYNC B1 ;  /* 0x0000000000017941 */ /* 0x000fea0003800000 */
.L_x_180:
        /* <DEDUP_REMOVED lines=10> */
.L_x_183:
[----:B------:R-:W-:Y:S05]  /*ca60*/  BSYNC B1 ;  /* 0x0000000000017941 */ /* 0x000fea0003800000 */
.L_x_182:
        /* <DEDUP_REMOVED lines=10> */
.L_x_185:
[----:B------:R-:W-:Y:S05]  /*cb10*/  BSYNC B1 ;  /* 0x0000000000017941 */ /* 0x000fea0003800000 */
.L_x_184:
        /* <DEDUP_REMOVED lines=10> */
.L_x_187:
[----:B------:R-:W-:Y:S05]  /*cbc0*/  BSYNC B1 ;  /* 0x0000000000017941 */ /* 0x000fea0003800000 */
.L_x_186:
        /* <DEDUP_REMOVED lines=10> */
.L_x_189:
[----:B------:R-:W-:Y:S05]  /*cc70*/  BSYNC B1 ;  /* 0x0000000000017941 */ /* 0x000fea0003800000 */
.L_x_188:
        /* <DEDUP_REMOVED lines=10> */
.L_x_191:
[----:B------:R-:W-:Y:S05]  /*cd20*/  BSYNC B1 ;  /* 0x0000000000017941 */ /* 0x000fea0003800000 */
.L_x_190:
        /* <DEDUP_REMOVED lines=10> */
.L_x_193:
[----:B------:R-:W-:Y:S05]  /*cdd0*/  BSYNC B1 ;  /* 0x0000000000017941 */ /* 0x000fea0003800000 */
.L_x_192:
        /* <DEDUP_REMOVED lines=10> */
.L_x_195:
[----:B------:R-:W-:Y:S05]  /*ce80*/  BSYNC B1 ;  /* 0x0000000000017941 */ /* 0x000fea0003800000 */
.L_x_194:
        /* <DEDUP_REMOVED lines=10> */
.L_x_197:
[----:B------:R-:W-:Y:S05]  /*cf30*/  BSYNC B1 ;  /* 0x0000000000017941 */ /* 0x000fea0003800000 */
.L_x_196:
        /* <DEDUP_REMOVED lines=10> */
.L_x_199:
[----:B------:R-:W-:Y:S05]  /*cfe0*/  BSYNC B1 ;  /* 0x0000000000017941 */ /* 0x000fea0003800000 */
.L_x_198:
        /* <DEDUP_REMOVED lines=10> */
.L_x_201:
[----:B------:R-:W-:Y:S05]  /*d090*/  BSYNC B1 ;  /* 0x0000000000017941 */ /* 0x000fea0003800000 */
.L_x_200:
        /* <DEDUP_REMOVED lines=10> */
.L_x_203:
[----:B------:R-:W-:Y:S05]  /*d140*/  BSYNC B1 ;  /* 0x0000000000017941 */ /* 0x000fea0003800000 */
.L_x_202:
        /* <DEDUP_REMOVED lines=10> */
.L_x_205:
[----:B------:R-:W-:Y:S05]  /*d1f0*/  BSYNC B1 ;  /* 0x0000000000017941 */ /* 0x000fea0003800000 */
.L_x_204:
        /* <DEDUP_REMOVED lines=10> */
.L_x_207:
[----:B------:R-:W-:Y:S05]  /*d2a0*/  BSYNC B1 ;  /* 0x0000000000017941 */ /* 0x000fea0003800000 */
.L_x_206:
        /* <DEDUP_REMOVED lines=10> */
.L_x_209:
[----:B------:R-:W-:Y:S05]  /*d350*/  BSYNC B1 ;  /* 0x0000000000017941 */ /* 0x000fea0003800000 */
.L_x_208:
        /* <DEDUP_REMOVED lines=10> */
.L_x_211:
[----:B------:R-:W-:Y:S05]  /*d400*/  BSYNC B1 ;  /* 0x0000000000017941 */ /* 0x000fea0003800000 */
.L_x_210:
        /* <DEDUP_REMOVED lines=10> */
.L_x_213:
[----:B------:R-:W-:Y:S05]  /*d4b0*/  BSYNC B1 ;  /* 0x0000000000017941 */ /* 0x000fea0003800000 */
.L_x_212:
        /* <DEDUP_REMOVED lines=10> */
.L_x_215:
[----:B------:R-:W-:Y:S05]  /*d560*/  BSYNC B1 ;  /* 0x0000000000017941 */ /* 0x000fea0003800000 */
.L_x_214:
        /* <DEDUP_REMOVED lines=10> */
.L_x_217:
[----:B------:R-:W-:Y:S05]  /*d610*/  BSYNC B1 ;  /* 0x0000000000017941 */ /* 0x000fea0003800000 */
.L_x_216:
        /* <DEDUP_REMOVED lines=10> */
.L_x_219:
[----:B------:R-:W-:Y:S05]  /*d6c0*/  BSYNC B1 ;  /* 0x0000000000017941 */ /* 0x000fea0003800000 */
.L_x_218:
        /* <DEDUP_REMOVED lines=10> */
.L_x_221:
[----:B------:R-:W-:Y:S05]  /*d770*/  BSYNC B1 ;  /* 0x0000000000017941 */ /* 0x000fea0003800000 */
.L_x_220:
        /* <DEDUP_REMOVED lines=10> */
.L_x_223:
[----:B------:R-:W-:Y:S05]  /*d820*/  BSYNC B1 ;  /* 0x0000000000017941 */ /* 0x000fea0003800000 */
.L_x_222:
        /* <DEDUP_REMOVED lines=10> */
.L_x_225:
[----:B------:R-:W-:Y:S05]  /*d8d0*/  BSYNC B1 ;  /* 0x0000000000017941 */ /* 0x000fea0003800000 */
.L_x_224:
        /* <DEDUP_REMOVED lines=10> */
.L_x_227:
[----:B------:R-:W-:Y:S05]  /*d980*/  BSYNC B1 ;  /* 0x0000000000017941 */ /* 0x000fea0003800000 */
.L_x_226:
        /* <DEDUP_REMOVED lines=10> */
.L_x_229:
[----:B------:R-:W-:Y:S05]  /*da30*/  BSYNC B1 ;  /* 0x0000000000017941 */ /* 0x000fea0003800000 */
.L_x_228:
        /* <DEDUP_REMOVED lines=10> */
.L_x_231:
[----:B------:R-:W-:Y:S05]  /*dae0*/  BSYNC B1 ;  /* 0x0000000000017941 */ /* 0x000fea0003800000 */
.L_x_230:
        /* <DEDUP_REMOVED lines=10> */
.L_x_233:
[----:B------:R-:W-:Y:S05]  /*db90*/  BSYNC B1 ;  /* 0x0000000000017941 */ /* 0x000fea0003800000 */
.L_x_232:
        /* <DEDUP_REMOVED lines=10> */
.L_x_235:
[----:B------:R-:W-:Y:S05]  /*dc40*/  BSYNC B1 ;  /* 0x0000000000017941 */ /* 0x000fea0003800000 */
.L_x_234:
        /* <DEDUP_REMOVED lines=10> */
.L_x_237:
[----:B------:R-:W-:Y:S05]  /*dcf0*/  BSYNC B1 ;  /* 0x0000000000017941 */ /* 0x000fea0003800000 */
.L_x_236:
        /* <DEDUP_REMOVED lines=10> */
.L_x_239:
[----:B------:R-:W-:Y:S05]  /*dda0*/  BSYNC B1 ;  /* 0x0000000000017941 */ /* 0x000fea0003800000 */
.L_x_238:
        /* <DEDUP_REMOVED lines=10> */
.L_x_241:
[----:B------:R-:W-:Y:S05]  /*de50*/  BSYNC B1 ;  /* 0x0000000000017941 */ /* 0x000fea0003800000 */
.L_x_240:
        /* <DEDUP_REMOVED lines=10> */
.L_x_243:
[----:B------:R-:W-:Y:S05]  /*df00*/  BSYNC B1 ;  /* 0x0000000000017941 */ /* 0x000fea0003800000 */
.L_x_242:
        /* <DEDUP_REMOVED lines=10> */
.L_x_245:
[----:B------:R-:W-:Y:S05]  /*dfb0*/  BSYNC B1 ;  /* 0x0000000000017941 */ /* 0x000fea0003800000 */
.L_x_244:
        /* <DEDUP_REMOVED lines=10> */
.L_x_247:
[----:B------:R-:W-:Y:S05]  /*e060*/  BSYNC B1 ;  /* 0x0000000000017941 */ /* 0x000fea0003800000 */
.L_x_246:
        /* <DEDUP_REMOVED lines=10> */
.L_x_249:
[----:B------:R-:W-:Y:S05]  /*e110*/  BSYNC B1 ;  /* 0x0000000000017941 */ /* 0x000fea0003800000 */
.L_x_248:
        /* <DEDUP_REMOVED lines=10> */
.L_x_251:
[----:B------:R-:W-:Y:S05]  /*e1c0*/  BSYNC B1 ;  /* 0x0000000000017941 */ /* 0x000fea0003800000 */
.L_x_250:
        /* <DEDUP_REMOVED lines=10> */
.L_x_253:
[----:B------:R-:W-:Y:S05]  /*e270*/  BSYNC B1 ;  /* 0x0000000000017941 */ /* 0x000fea0003800000 */
.L_x_252:
        /* <DEDUP_REMOVED lines=10> */
.L_x_255:
[----:B------:R-:W-:Y:S05]  /*e320*/  BSYNC B1 ;  /* 0x0000000000017941 */ /* 0x000fea0003800000 */
.L_x_254:
        /* <DEDUP_REMOVED lines=10> */
.L_x_257:
[----:B------:R-:W-:Y:S05]  /*e3d0*/  BSYNC B1 ;  /* 0x0000000000017941 */ /* 0x000fea0003800000 */
.L_x_256:
        /* <DEDUP_REMOVED lines=10> */
.L_x_259:
[----:B------:R-:W-:Y:S05]  /*e480*/  BSYNC B1 ;  /* 0x0000000000017941 */ /* 0x000fea0003800000 */
.L_x_258:
        /* <DEDUP_REMOVED lines=10> */
.L_x_261:
[----:B------:R-:W-:Y:S05]  /*e530*/  BSYNC B1 ;  /* 0x0000000000017941 */ /* 0x000fea0003800000 */
.L_x_260:
        /* <DEDUP_REMOVED lines=10> */
.L_x_263:
[----:B------:R-:W-:Y:S05]  /*e5e0*/  BSYNC B1 ;  /* 0x0000000000017941 */ /* 0x000fea0003800000 */
.L_x_262:
        /* <DEDUP_REMOVED lines=10> */
.L_x_265:
[----:B------:R-:W-:Y:S05]  /*e690*/  BSYNC B1 ;  /* 0x0000000000017941 */ /* 0x000fea0003800000 */
.L_x_264:
        /* <DEDUP_REMOVED lines=10> */
.L_x_267:
[----:B------:R-:W-:Y:S05]  /*e740*/  BSYNC B1 ;  /* 0x0000000000017941 */ /* 0x000fea0003800000 */
.L_x_266:
        /* <DEDUP_REMOVED lines=10> */
.L_x_269:
[----:B------:R-:W-:Y:S05]  /*e7f0*/  BSYNC B1 ;  /* 0x0000000000017941 */ /* 0x000fea0003800000 */
.L_x_268:
        /* <DEDUP_REMOVED lines=10> */
.L_x_271:
[----:B------:R-:W-:Y:S05]  /*e8a0*/  BSYNC B1 ;  /* 0x0000000000017941 */ /* 0x000fea0003800000 */
.L_x_270:
        /* <DEDUP_REMOVED lines=10> */
.L_x_273:
[----:B------:R-:W-:Y:S05]  /*e950*/  BSYNC B1 ;  /* 0x0000000000017941 */ /* 0x000fea0003800000 */
.L_x_272:
        /* <DEDUP_REMOVED lines=10> */
.L_x_275:
[----:B------:R-:W-:Y:S05]  /*ea00*/  BSYNC B1 ;  /* 0x0000000000017941 */ /* 0x000fea0003800000 */
.L_x_274:
        /* <DEDUP_REMOVED lines=10> */
.L_x_277:
[----:B------:R-:W-:Y:S05]  /*eab0*/  BSYNC B1 ;  /* 0x0000000000017941 */ /* 0x000fea0003800000 */
.L_x_276:
        /* <DEDUP_REMOVED lines=10> */
.L_x_279:
[----:B------:R-:W-:Y:S05]  /*eb60*/  BSYNC B1 ;  /* 0x0000000000017941 */ /* 0x000fea0003800000 */
.L_x_278:
        /* <DEDUP_REMOVED lines=10> */
.L_x_281:
[----:B------:R-:W-:Y:S05]  /*ec10*/  BSYNC B1 ;  /* 0x0000000000017941 */ /* 0x000fea0003800000 */
.L_x_280:
        /* <DEDUP_REMOVED lines=10> */
.L_x_283:
[----:B------:R-:W-:Y:S05]  /*ecc0*/  BSYNC B1 ;  /* 0x0000000000017941 */ /* 0x000fea0003800000 */
.L_x_282:
[----:B0-234-:R-:W2:Y:S01]  /*ecd0*/  LDL.LU R10, [R1+0x1f4] ;  /* 0x0001f400010a7983 */ /* 0x01dea20000300800 */
[----:B-----5:R-:W-:Y:S01]  /*ece0*/  HADD2.F32 R11, -RZ, R23.H0_H0 ;  /* 0x20000017ff0b7230 */ /* 0x020fe20000004100 */
        /* <DEDUP_REMOVED lines=8> */
.L_x_285:
[----:B------:R-:W-:Y:S05]  /*ed70*/  BSYNC B1 ;  /* 0x0000000000017941 */ /* 0x000fea0003800000 */
.L_x_284:
[----:B------:R-:W3:Y:S01]  /*ed80*/  LDL.LU R10, [R1+0x1f8] ;  /* 0x0001f800010a7983 */ /* 0x000ee20000300800 */
[----:B0----5:R-:W-:Y:S01]  /*ed90*/  HADD2.F32 R11, -RZ, R23.H0_H0 ;  /* 0x20000017ff0b7230 */ /* 0x021fe20000004100 */
[----:B------:R-:W-:Y:S01]  /*eda0*/  ISETP.GT.AND P1, PT, R0, 0xf9, P0 ;  /* 0x000000f90000780c */ /* 0x000fe20000724270 */
[----:B------:R-:W-:Y:S01]  /*edb0*/  BSSY B1, `(.L_x_286) ;  /* 0x000000a000017945 */ /* 0x000fe20003800000 */
[----:B------:R-:W-:Y:S02]  /*edc0*/  IADD3 R169, P0, R3, 0x80, RZ ;  /* 0x0000008003a97810 */ /* 0x000fe40007f1e0ff */
[----:B------:R-:W-:-:S04]  /*edd0*/  FMUL R11, R11, R16 ;  /* 0x000000100b0b7220 */ /* 0x000fc80000400000 */
[----:B---3--:R-:W-:-:S05]  /*ede0*/  FFMA R11, R10, R2, R11 ;  /* 0x000000020a0b7223 */ /* 0x008fca000000000b */
[----:B------:R-:W-:-:S04]  /*edf0*/  F2FP.F16.F32.PACK_AB R11, RZ, R11 ;  /* 0x0000000bff0b723e */ /* 0x000fc800000000ff */
[----:B------:R-:W-:Y:S01]  /*ee00*/  PRMT R3, R11, 0x7610, R3 ;  /* 0x000076100b037816 */ /* 0x000fe20000000003 */
[----:B------:R-:W-:-:S04]  /*ee10*/  IMAD.X R11, RZ, RZ, UR7, P0 ;  /* 0x00000007ff0b7e24 */ /* 0x000fc800080e06ff */
[----:B------:R0:W-:Y:S01]  /*ee20*/  @P2 STG.E.U16 desc[UR36][R6.64+0x1f0], R3 ;  /* 0x0001f00306002986 */ /* 0x0001e2000c101524 */
[----:B------:R-:W-:Y:S05]  /*ee30*/  @!P1 BRA `(.L_x_287) ;  /* 0x0000000000049947 */ /* 0x000fea0003800000 */
[----:B------:R3:W5:Y:S02]  /*ee40*/  LDG.E.LTC128B.U16 R23, desc[UR36][R8.64+0x1f2] ;  /* 0x0001f22408177981 */ /* 0x000764000c1e1520 */
.L_x_287:
[----:B------:R-:W-:Y:S05]  /*ee50*/  BSYNC B1 ;  /* 0x0000000000017941 */ /* 0x000fea0003800000 */
.L_x_286:
[----:B------:R-:W4:Y:S01]  /*ee60*/  LDL.LU R10, [R1+0x1fc] ;  /* 0x0001fc00010a7983 */ /* 0x000f220000300800 */
[----:B0----5:R-:W-:Y:S01]  /*ee70*/  HADD2.F32 R3, -RZ, R23.H0_H0 ;  /* 0x20000017ff037230 */ /* 0x021fe20000004100 */
[----:B------:R-:W-:Y:S01]  /*ee80*/  ISETP.GT.AND P0, PT, R153, 0x80, PT ;  /* 0x000000809900780c */ /* 0x000fe20003f04270 */
[----:B--23--:R-:W-:-:S03]  /*ee90*/  IMAD R8, R11, R14, RZ ;  /* 0x0000000e0b087224 */ /* 0x00cfc600078e02ff */
[----:B------:R-:W-:Y:S01]  /*eea0*/  FMUL R3, R3, R16 ;  /* 0x0000001003037220 */ /* 0x000fe20000400000 */
[C---:B------:R-:W-:Y:S01]  /*eeb0*/  IMAD R167, R169.reuse, R15, R8 ;  /* 0x0000000fa9a77224 */ /* 0x040fe200078e0208 */
[----:B------:R-:W-:Y:S01]  /*eec0*/  ISETP.GT.AND P3, PT, R0, RZ, P0 ;  /* 0x000000ff0000720c */ /* 0x000fe20000764270 */
[----:B------:R-:W-:-:S04]  /*eed0*/  IMAD.WIDE.U32 R8, R169, R14, R20 ;  /* 0x0000000ea9087225 */ /* 0x000fc800078e0014 */
[----:B------:R-:W-:Y:S02]  /*eee0*/  IMAD.IADD R9, R9, 0x1, R167 ;  /* 0x0000000109097824 */ /* 0x000fe400078e02a7 */
[----:B----4-:R-:W-:Y:S01]  /*eef0*/  FFMA R3, R10, R2, R3 ;  /* 0x000000020a037223 */ /* 0x010fe20000000003 */
[----:B------:R-:W-:-:S04]  /*ef00*/  LEA R10, P2, R8, R12, 0x1 ;  /* 0x0000000c080a7211 */ /* 0x000fc800078408ff */
[----:B------:R-:W-:Y:S02]  /*ef10*/  F2FP.F16.F32.PACK_AB R3, RZ, R3 ;  /* 0x00000003ff03723e */ /* 0x000fe400000000ff */
[--C-:B------:R-:W-:Y:S02]  /*ef20*/  LEA.HI.X R11, R8, R13, R9.reuse, 0x1, P2 ;  /* 0x0000000d080b7211 */ /* 0x100fe400010f0c09 */
[----:B------:R-:W-:-:S05]  /*ef30*/  PRMT R9, R3, 0x7610, R9 ;  /* 0x0000761003097816 */ /* 0x000fca0000000009 */
[----:B------:R0:W-:Y:S04]  /*ef40*/  @P1 STG.E.U16 desc[UR36][R6.64+0x1f2], R9 ;  /* 0x0001f20906001986 */ /* 0x0001e8000c101524 */
[----:B------:R-:W2:Y:S01]  /*ef50*/  @P3 LDG.E.LTC128B.U16 R23, desc[UR36][R10.64] ;  /* 0x000000240a173981 */ /* 0x000ea2000c1e1520 */
[----:B-1----:R-:W-:Y:S01]  /*ef60*/  IMAD.U32 R161, RZ, RZ, UR8 ;  /* 0x00000008ffa17e24 */ /* 0x002fe2000f8e00ff */
[----:B------:R-:W-:Y:S01]  /*ef70*/  MOV R164, UR9 ;  /* 0x0000000900a47c02 */ /* 0x000fe20008000f00 */
[----:B------:R-:W-:Y:S01]  /*ef80*/  IMAD.U32 R165, RZ, RZ, UR8 ;  /* 0x00000008ffa57e24 */ /* 0x000fe2000f8e00ff */
[----:B------:R-:W-:Y:S01]  /*ef90*/  ISETP.GT.AND P2, PT, R0, 0x1, P0 ;  /* 0x000000010000780c */ /* 0x000fe20000744270 */
[----:B------:R-:W-:Y:S01]  /*efa0*/  IMAD.SHL.U32 R161, R161, 0x100, RZ ;  /* 0x00000100a1a17824 */ /* 0x000fe200078e00ff */
[----:B------:R-:W-:Y:S01]  /*efb0*/  BSSY B1, `(.L_x_288) ;  /* 0x0000011000017945 */ /* 0x000fe20003800000 */
[----:B0-----:R-:W-:Y:S01]  /*efc0*/  IMAD.WIDE.U32 R8, R169, R14, R18 ;  /* 0x0000000ea9087225 */ /* 0x001fe200078e0012 */
[----:B------:R-:W-:-:S04]  /*efd0*/  SHF.L.U64.HI R165, R165, 0x8, R164 ;  /* 0x00000008a5a57819 */ /* 0x000fc800000102a4 */
[----:B------:R-:W-:-:S03]  /*efe0*/  IADD3 R9, R167, R9, RZ ;  /* 0x00000009a7097210 */ /* 0x000fc60007ffe0ff */
[----:B------:R-:W-:Y:S01]  /*eff0*/  IMAD.WIDE.U32 R162, R22, UR43, R8 ;  /* 0x0000002b16a27c25 */ /* 0x000fe2000f8e0008 */
[----:B------:R-:W-:-:S03]  /*f000*/  IADD3 R8, P1, R161, R4, RZ ;  /* 0x00000004a1087210 */ /* 0x000fc60007f3e0ff */
[----:B------:R-:W-:Y:S01]  /*f010*/  IMAD.IADD R7, R159, 0x1, R163 ;  /* 0x000000019f077824 */ /* 0x000fe200078e02a3 */
[----:B------:R-:W-:Y:S02]  /*f020*/  IADD3.X R9, R165, R5, RZ, P1, !PT ;  /* 0x00000005a5097210 */ /* 0x000fe40000ffe4ff */
[----:B------:R-:W-:-:S04]  /*f030*/  LEA R6, P4, R162, R12, 0x1 ;  /* 0x0000000ca2067211 */ /* 0x000fc800078808ff */
[----:B------:R-:W-:Y:S01]  /*f040*/  LEA.HI.X R7, R162, R13, R7, 0x1, P4 ;  /* 0x0000000da2077211 */ /* 0x000fe200020f0c07 */
[----:B--2---:R-:W-:-:S05]  /*f050*/  HADD2.F32 R3, -RZ, R23.H0_H0 ;  /* 0x20000017ff037230 */ /* 0x004fca0000004100 */
[----:B------:R-:W-:-:S04]  /*f060*/  FMUL R3, R3, R16 ;  /* 0x0000001003037220 */ /* 0x000fc80000400000 */
[----:B------:R-:W-:-:S05]  /*f070*/  FFMA R3, R24, R2, R3 ;  /* 0x0000000218037223 */ /* 0x000fca0000000003 */
[----:B------:R-:W-:-:S05]  /*f080*/  F2FP.F16.F32.PACK_AB R3, RZ, R3 ;  /* 0x00000003ff03723e */ /* 0x000fca00000000ff */
[----:B------:R0:W-:Y:S01]  /*f090*/  @P3 STG.E.U16 desc[UR36][R8.64], R3 ;  /* 0x0000000308003986 */ /* 0x0001e2000c101524 */
[----:B------:R-:W-:Y:S05]  /*f0a0*/  @!P2 BRA `(.L_x_289) ;  /* 0x000000000004a947 */ /* 0x000fea0003800000 */
[----:B------:R1:W5:Y:S02]  /*f0b0*/  LDG.E.LTC128B.U16 R23, desc[UR36][R6.64+0x2] ;  /* 0x0000022406177981 */ /* 0x000364000c1e1520 */
.L_x_289:
[----:B------:R-:W-:Y:S05]  /*f0c0*/  BSYNC B1 ;  /* 0x0000000000017941 */ /* 0x000fea0003800000 */
.L_x_288:
[----:B0----5:R-:W-:Y:S01]  /*f0d0*/  HADD2.F32 R3, -RZ, R23.H0_H0 ;  /* 0x20000017ff037230 */ /* 0x021fe20000004100 */
[----:B------:R-:W-:Y:S01]  /*f0e0*/  ISETP.GT.AND P1, PT, R153, 0x88, PT ;  /* 0x000000889900780c */ /* 0x000fe20003f24270 */
[----:B------:R-:W-:Y:S01]  /*f0f0*/  IMAD.WIDE.U32 R14, R169, R14, R156 ;  /* 0x0000000ea90e7225 */ /* 0x000fe200078e009c */
[----:B------:R-:W-:Y:S03]  /*f100*/  BSSY B1, `(.L_x_290) ;  /* 0x0000010000017945 */ /* 0x000fe60003800000 */
[----:B------:R-:W-:Y:S01]  /*f110*/  FMUL R10, R3, R16 ;  /* 0x00000010030a7220 */ /* 0x000fe20000400000 */
[----:B------:R-:W-:Y:S01]  /*f120*/  IMAD.IADD R167, R167, 0x1, R15 ;  /* 0x00000001a7a77824 */ /* 0x000fe200078e020f */
[----:B------:R-:W-:Y:S02]  /*f130*/  IADD3 R154, P5, R154, R14, RZ ;  /* 0x0000000e9a9a7210 */ /* 0x000fe40007fbe0ff */
[----:B------:R-:W-:Y:S01]  /*f140*/  FFMA R10, R25, R2, R10 ;  /* 0x00000002190a7223 */ /* 0x000fe2000000000a */
[----:B------:R-:W-:-:S02]  /*f150*/  ISETP.GT.AND P3, PT, R0, RZ, P1 ;  /* 0x000000ff0000720c */ /* 0x000fc40000f64270 */
[--C-:B------:R-:W-:Y:S01]  /*f160*/  IMAD.X R20, R167, 0x1, R21.reuse, P5 ;  /* 0x00000001a7147824 */ /* 0x100fe200028e0615 */
[----:B------:R-:W-:Y:S02]  /*f170*/  IADD3 R14, P4, R18, R14, RZ ;  /* 0x0000000e120e7210 */ /* 0x000fe40007f9e0ff */
[----:B------:R-:W-:Y:S02]  /*f180*/  F2FP.F16.F32.PACK_AB R3, RZ, R10 ;  /* 0x0000000aff03723e */ /* 0x000fe400000000ff */
[C---:B------:R-:W-:Y:S02]  /*f190*/  LEA R10, P5, R154.reuse, R12, 0x1 ;  /* 0x0000000c9a0a7211 */ /* 0x040fe400078a08ff */
[----:B------:R-:W-:Y:S02]  /*f1a0*/  PRMT R21, R3, 0x7610, R21 ;  /* 0x0000761003157816 */ /* 0x000fe40000000015 */
[----:B------:R-:W-:Y:S02]  /*f1b0*/  LEA.HI.X R11, R154, R13, R20, 0x1, P5 ;  /* 0x0000000d9a0b7211 */ /* 0x000fe400028f0c14 */
[----:B------:R-:W-:Y:S01]  /*f1c0*/  PRMT R3, R23, 0x7610, R3 ;  /* 0x0000761017037816 */ /* 0x000fe20000000003 */
[----:B------:R0:W-:Y:S01]  /*f1d0*/  @P2 STG.E.U16 desc[UR36][R8.64+0x2], R21 ;  /* 0x0000021508002986 */ /* 0x0001e2000c101524 */
[----:B------:R-:W-:Y:S05]  /*f1e0*/  @!P3 BRA `(.L_x_291) ;  /* 0x000000000004b947 */ /* 0x000fea0003800000 */
[----:B------:R2:W5:Y:S02]  /*f1f0*/  LDG.E.LTC128B.U16 R3, desc[UR36][R10.64] ;  /* 0x000000240a037981 */ /* 0x000564000c1e1520 */
.L_x_291:
[----:B------:R-:W-:Y:S05]  /*f200*/  BSYNC B1 ;  /* 0x0000000000017941 */ /* 0x000fea0003800000 */
.L_x_290:
[----:B--2--5:R-:W-:Y:S01]  /*f210*/  HADD2.F32 R11, -RZ, R3.H0_H0 ;  /* 0x20000003ff0b7230 */ /* 0x024fe20000004100 */
[----:B------:R-:W-:Y:S01]  /*f220*/  IADD3.X R15, R19, R167, RZ, P4, !PT ;  /* 0x000000a7130f7210 */ /* 0x000fe200027fe4ff */
[----:B------:R-:W-:Y:S01]  /*f230*/  BSSY B1, `(.L_x_292) ;  /* 0x000000e000017945 */ /* 0x000fe20003800000 */
[----:B------:R-:W-:Y:S02]  /*f240*/  IADD3 R10, P4, R8, R160, RZ ;  /* 0x000000a0080a7210 */ /* 0x000fe40007f9e0ff */
[----:B------:R-:W-:Y:S01]  /*f250*/  FMUL R11, R11, R16 ;  /* 0x000000100b0b7220 */ /* 0x000fe20000400000 */
[----:B------:R-:W-:Y:S01]  /*f260*/  IMAD.WIDE.U32 R22, R22, UR43, R14 ;  /* 0x0000002b16167c25 */ /* 0x000fe2000f8e000e */
[----:B------:R-:W-:-:S03]  /*f270*/  ISETP.GT.AND P2, PT, R0, 0x1, P1 ;  /* 0x000000010000780c */ /* 0x000fc60000f44270 */
[----:B------:R-:W-:Y:S01]  /*f280*/  FFMA R11, R26, R2, R11 ;  /* 0x000000021a0b7223 */ /* 0x000fe2000000000b */
[----:B------:R-:W-:Y:S01]  /*f290*/  IMAD.IADD R159, R159, 0x1, R23 ;  /* 0x000000019f9f7824 */ /* 0x000fe200078e0217 */
[----:B------:R-:W-:-:S03]  /*f2a0*/  LEA R12, P5, R22, R12, 0x1 ;  /* 0x0000000c160c7211 */ /* 0x000fc600078a08ff */
[----:B------:R-:W-:Y:S01]  /*f2b0*/  F2FP.F16.F32.PACK_AB R14, RZ, R11 ;  /* 0x0000000bff0e723e */ /* 0x000fe200000000ff */
[----:B------:R-:W-:Y:S01]  /*f2c0*/  IMAD.X R11, R9, 0x1, R158, P4 ;  /* 0x00000001090b7824 */ /* 0x000fe200020e069e */
[----:B------:R-:W-:-:S04]  /*f2d0*/  LEA.HI.X R13, R22, R13, R159, 0x1, P5 ;  /* 0x0000000d160d7211 */ /* 0x000fc800028f0c9f */
[----:B------:R2:W-:Y:S01]  /*f2e0*/  @P3 STG.E.U16 desc[UR36][R10.64], R14 ;  /* 0x0000000e0a003986 */ /* 0x0005e2000c101524 */
[----:B------:R-:W-:Y:S05]  /*f2f0*/  @!P2 BRA `(.L_x_293) ;  /* 0x000000000004a947 */ /* 0x000fea0003800000 */
[----:B------:R3:W5:Y:S02]  /*f300*/  LDG.E.LTC128B.U16 R3, desc[UR36][R12.64+0x2] ;  /* 0x000002240c037981 */ /* 0x000764000c1e1520 */
.L_x_293:
[----:B------:R-:W-:Y:S05]  /*f310*/  BSYNC B1 ;  /* 0x0000000000017941 */ /* 0x000fea0003800000 */
.L_x_292:
[----:B-----5:R-:W-:Y:S01]  /*f320*/  HADD2.F32 R15, -RZ, R3.H0_H0 ;  /* 0x20000003ff0f7230 */ /* 0x020fe20000004100 */
[----:B------:R-:W-:Y:S01]  /*f330*/  ISETP.GT.AND P3, PT, R0, 0x8, P0 ;  /* 0x000000080000780c */ /* 0x000fe20000764270 */
[----:B------:R-:W-:Y:S03]  /*f340*/  BSSY B1, `(.L_x_294) ;  /* 0x0000007000017945 */ /* 0x000fe60003800000 */
[----:B--2---:R-:W-:-:S04]  /*f350*/  FMUL R14, R15, R16 ;  /* 0x000000100f0e7220 */ /* 0x004fc80000400000 */
[----:B------:R-:W-:-:S05]  /*f360*/  FFMA R14, R27, R2, R14 ;  /* 0x000000021b0e7223 */ /* 0x000fca000000000e */
[----:B------:R-:W-:-:S05]  /*f370*/  F2FP.F16.F32.PACK_AB R14, RZ, R14 ;  /* 0x0000000eff0e723e */ /* 0x000fca00000000ff */
[----:B------:R2:W-:Y:S01]  /*f380*/  @P2 STG.E.U16 desc[UR36][R10.64+0x2], R14 ;  /* 0x0000020e0a002986 */ /* 0x0005e2000c101524 */
[----:B------:R-:W-:Y:S05]  /*f390*/  @!P3 BRA `(.L_x_295) ;  /* 0x000000000004b947 */ /* 0x000fea0003800000 */
[----:B------:R4:W5:Y:S02]  /*f3a0*/  LDG.E.LTC128B.U16 R3, desc[UR36][R6.64+0x10] ;  /* 0x0000102406037981 */ /* 0x000964000c1e1520 */
.L_x_295:
[----:B------:R-:W-:Y:S05]  /*f3b0*/  BSYNC B1 ;  /* 0x0000000000017941 */ /* 0x000fea0003800000 */
.L_x_294:
[----:B--2--5:R-:W-:Y:S01]  /*f3c0*/  HADD2.F32 R11, -RZ, R3.H0_H0 ;  /* 0x20000003ff0b7230 */ /* 0x024fe20000004100 */
[----:B------:R-:W-:Y:S01]  /*f3d0*/  ISETP.GT.AND P2, PT, R0, 0x9, P0 ;  /* 0x000000090000780c */ /* 0x000fe20000744270 */
[----:B------:R-:W-:Y:S03]  /*f3e0*/  BSSY B1, `(.L_x_296) ;  /* 0x0000007000017945 */ /* 0x000fe60003800000 */
[----:B------:R-:W-:-:S04]  /*f3f0*/  FMUL R11, R11, R16 ;  /* 0x000000100b0b7220 */ /* 0x000fc80000400000 */
[----:B------:R-:W-:-:S05]  /*f400*/  FFMA R11, R28, R2, R11 ;  /* 0x000000021c0b7223 */ /* 0x000fca000000000b */
[----:B------:R-:W-:-:S05]  /*f410*/  F2FP.F16.F32.PACK_AB R11, RZ, R11 ;  /* 0x0000000bff0b723e */ /* 0x000fca00000000ff */
[----:B------:R2:W-:Y:S01]  /*f420*/  @P3 STG.E.U16 desc[UR36][R8.64+0x10], R11 ;  /* 0x0000100b08003986 */ /* 0x0005e2000c101524 */
[----:B------:R-:W-:Y:S05]  /*f430*/  @!P2 BRA `(.L_x_297) ;  /* 0x000000000004a947 */ /* 0x000fea0003800000 */
[----:B------:R0:W5:Y:S02]  /*f440*/  LDG.E.LTC128B.U16 R3, desc[UR36][R6.64+0x12] ;  /* 0x0000122406037981 */ /* 0x000164000c1e1520 */
.L_x_297:
[----:B------:R-:W-:Y:S05]  /*f450*/  BSYNC B1 ;  /* 0x0000000000017941 */ /* 0x000fea0003800000 */
.L_x_296:
        /* <DEDUP_REMOVED lines=9> */
.L_x_299:
[----:B------:R-:W-:Y:S05]  /*f4f0*/  BSYNC B1 ;  /* 0x0000000000017941 */ /* 0x000fea0003800000 */
.L_x_298:
[----:B-----5:R-:W-:Y:S01]  /*f500*/  HADD2.F32 R11, -RZ, R3.H0_H0 ;  /* 0x20000003ff0b7230 */ /* 0x020fe20000004100 */
[----:B--2---:R-:W-:Y:S01]  /*f510*/  IADD3 R10, P3, R160, R8, RZ ;  /* 0x00000008a00a7210 */ /* 0x004fe20007f7e0ff */
[----:B------:R-:W-:Y:S01]  /*f520*/  BSSY B1, `(.L_x_300) ;  /* 0x0000009000017945 */ /* 0x000fe20003800000 */
[----:B------:R-:W-:Y:S02]  /*f530*/  ISETP.GT.AND P2, PT, R0, 0x9, P1 ;  /* 0x000000090000780c */ /* 0x000fe40000f44270 */
[----:B------:R-:W-:-:S04]  /*f540*/  FMUL R11, R11, R16 ;  /* 0x000000100b0b7220 */ /* 0x000fc80000400000 */
[----:B------:R-:W-:-:S05]  /*f550*/  FFMA R11, R30, R2, R11 ;  /* 0x000000021e0b7223 */ /* 0x000fca000000000b */
[----:B------:R-:W-:Y:S02]  /*f560*/  F2FP.F16.F32.PACK_AB R14, RZ, R11 ;  /* 0x0000000bff0e723e */ /* 0x000fe400000000ff */
[----:B------:R-:W-:-:S05]  /*f570*/  IADD3.X R11, R158, R9, RZ, P3, !PT ;  /* 0x000000099e0b7210 */ /* 0x000fca0001ffe4ff */
[----:B------:R2:W-:Y:S01]  /*f580*/  @P4 STG.E.U16 desc[UR36][R10.64+0x10], R14 ;  /* 0x0000100e0a004986 */ /* 0x0005e2000c101524 */
[----:B------:R-:W-:Y:S05]  /*f590*/  @!P2 BRA `(.L_x_301) ;  /* 0x000000000004a947 */ /* 0x000fea0003800000 */
[----:B------:R0:W5:Y:S02]  /*f5a0*/  LDG.E.LTC128B.U16 R3, desc[UR36][R12.64+0x12] ;  /* 0x000012240c037981 */ /* 0x000164000c1e1520 */
.L_x_301:
[----:B------:R-:W-:Y:S05]  /*f5b0*/  BSYNC B1 ;  /* 0x0000000000017941 */ /* 0x000fea0003800000 */
.L_x_300:
[----:B--2--5:R-:W-:Y:S01]  /*f5c0*/  HADD2.F32 R11, -RZ, R3.H0_H0 ;  /* 0x20000003ff0b7230 */ /* 0x024fe20000004100 */
[----:B------:R-:W-:Y:S01]  /*f5d0*/  IADD3 R160, P4, P5, R160, R4, R161 ;  /* 0x00000004a0a07210 */ /* 0x000fe20007d9e0a1 */
[----:B------:R-:W-:Y:S01]  /*f5e0*/  BSSY B1, `(.L_x_302) ;  /* 0x0000009000017945 */ /* 0x000fe20003800000 */
[----:B------:R-:W-:Y:S02]  /*f5f0*/  ISETP.GT.AND P3, PT, R0, 0x10, P0 ;  /* 0x000000100000780c */ /* 0x000fe40000764270 */
[----:B------:R-:W-:Y:S01]  /*f600*/  FMUL R10, R11, R16 ;  /* 0x000000100b0a7220 */ /* 0x000fe20000400000 */
[----:B------:R-:W-:-:S03]  /*f610*/  IADD3.X R161, R158, R5, R165, P4, P5 ;  /* 0x000000059ea17210 */ /* 0x000fc600027ea4a5 */
[----:B------:R-:W-:-:S05]  /*f620*/  FFMA R10, R31, R2, R10 ;  /* 0x000000021f0a7223 */ /* 0x000fca000000000a */
[----:B------:R-:W-:-:S05]  /*f630*/  F2FP.F16.F32.PACK_AB R10, RZ, R10 ;  /* 0x0000000aff0a723e */ /* 0x000fca00000000ff */
[----:B------:R2:W-:Y:S01]  /*f640*/  @P2 STG.E.U16 desc[UR36][R160.64+0x12], R10 ;  /* 0x0000120aa0002986 */ /* 0x0005e2000c101524 */
[----:B------:R-:W-:Y:S05]  /*f650*/  @!P3 BRA `(.L_x_303) ;  /* 0x000000000004b947 */ /* 0x000fea0003800000 */
[----:B------:R0:W5:Y:S02]  /*f660*/  LDG.E.LTC128B.U16 R3, desc[UR36][R6.64+0x20] ;  /* 0x0000202406037981 */ /* 0x000164000c1e1520 */
.L_x_303:
[----:B------:R-:W-:Y:S05]  /*f670*/  BSYNC B1 ;  /* 0x0000000000017941 */ /* 0x000fea0003800000 */
.L_x_302:
[----:B-----5:R-:W-:Y:S01]  /*f680*/  HADD2.F32 R5, -RZ, R3.H0_H0 ;  /* 0x20000003ff057230 */ /* 0x020fe20000004100 */
        /* <DEDUP_REMOVED lines=8> */
.L_x_305:
[----:B------:R-:W-:Y:S05]  /*f710*/  BSYNC B1 ;  /* 0x0000000000017941 */ /* 0x000fea0003800000 */
.L_x_304:
[----:B0----5:R-:W-:Y:S01]  /*f720*/  HADD2.F32 R5, -RZ, R3.H0_H0 ;  /* 0x20000003ff057230 */ /* 0x021fe20000004100 */
        /* <DEDUP_REMOVED lines=8> */
.L_x_307:
[----:B------:R-:W-:Y:S05]  /*f7b0*/  BSYNC B1 ;  /* 0x0000000000017941 */ /* 0x000fea0003800000 */
.L_x_306:
[----:B-----5:R-:W-:Y:S01]  /*f7c0*/  HADD2.F32 R5, -RZ, R3.H0_H0 ;  /* 0x20000003ff057230 */ /* 0x020fe20000004100 */
[----:B------:R-:W-:Y:S01]  /*f7d0*/  ISETP.GT.AND P2, PT, R0, 0x11, P1 ;  /* 0x000000110000780c */ /* 0x000fe20000f44270 */
[----:B0-----:R-:W-:Y:S01]  /*f7e0*/  @P3 IMAD.MOV.U32 R4, RZ, RZ, R160 ;  /* 0x000000ffff043224 */ /* 0x001fe200078e00a0 */
[----:B------:R-:W-:Y:S02]  /*f7f0*/  BSSY B1, `(.L_x_308) ;  /* 0x0000009000017945 */ /* 0x000fe40003800000 */
[----:B------:R-:W-:-:S04]  /*f800*/  FMUL R5, R5, R16 ;  /* 0x0000001005057220 */ /* 0x000fc80000400000 */
[----:B------:R-:W-:-:S05]  /*f810*/  FFMA R5, R34, R2, R5 ;  /* 0x0000000222057223 */ /* 0x000fca0000000005 */
[----:B------:R-:W-:-:S04]  /*f820*/  F2FP.F16.F32.PACK_AB R5, RZ, R5 ;  /* 0x00000005ff05723e */ /* 0x000fc800000000ff */
[----:B--2---:R-:W-:Y:S01]  /*f830*/  PRMT R10, R5, 0x7610, R10 ;  /* 0x00007610050a7816 */ /* 0x004fe2000000000a */
[----:B------:R-:W-:-:S05]  /*f840*/  @P3 IMAD.MOV.U32 R5, RZ, RZ, R161 ;  /* 0x000000ffff053224 */ /* 0x000fca00078e00a1 */
[----:B------:R0:W-:Y:S01]  /*f850*/  @P3 STG.E.U16 desc[UR36][R4.64+0x20], R10 ;  /* 0x0000200a04003986 */ /* 0x0001e2000c101524 */
[----:B------:R-:W-:Y:S05]  /*f860*/  @!P2 BRA `(.L_x_309) ;  /* 0x000000000004a947 */ /* 0x000fea0003800000 */
[----:B------:R2:W5:Y:S02]  /*f870*/  LDG.E.LTC128B.U16 R3, desc[UR36][R12.64+0x22] ;  /* 0x000022240c037981 */ /* 0x000564000c1e1520 */
.L_x_309:
[----:B------:R-:W-:Y:S05]  /*f880*/  BSYNC B1 ;  /* 0x0000000000017941 */ /* 0x000fea0003800000 */
.L_x_308:
[----:B0----5:R-:W-:Y:S01]  /*f890*/  HADD2.F32 R5, -RZ, R3.H0_H0 ;  /* 0x20000003ff057230 */ /* 0x021fe20000004100 */
[----:B------:R-:W-:Y:S01]  /*f8a0*/  ISETP.GT.AND P3, PT, R0, 0x18, P0 ;  /* 0x000000180000780c */ /* 0x000fe20000764270 */
[----:B------:R-:W-:Y:S03]  /*f8b0*/  BSSY B1, `(.L_x_310) ;  /* 0x000000a000017945 */ /* 0x000fe60003800000 */
[----:B------:R-:W-:Y:S01]  /*f8c0*/  FMUL R4, R5, R16 ;  /* 0x0000001005047220 */ /* 0x000fe20000400000 */
[----:B------:R-:W-:-:S03]  /*f8d0*/  @P2 IMAD.MOV.U32 R5, RZ, RZ, R161 ;  /* 0x000000ffff052224 */ /* 0x000fc600078e00a1 */
[----:B------:R-:W-:-:S05]  /*f8e0*/  FFMA R4, R35, R2, R4 ;  /* 0x0000000223047223 */ /* 0x000fca0000000004 */
[----:B------:R-:W-:-:S04]  /*f8f0*/  F2FP.F16.F32.PACK_AB R4, RZ, R4 ;  /* 0x00000004ff04723e */ /* 0x000fc800000000ff */
[----:B------:R-:W-:Y:S02]  /*f900*/  PRMT R10, R4, 0x7610, R10 ;  /* 0x00007610040a7816 */ /* 0x000fe4000000000a */
[----:B------:R-:W-:-:S05]  /*f910*/  @P2 MOV R4, R160 ;  /* 0x000000a000042202 */ /* 0x000fca0000000f00 */
[----:B------:R0:W-:Y:S01]  /*f920*/  @P2 STG.E.U16 desc[UR36][R4.64+0x22], R10 ;  /* 0x0000220a04002986 */ /* 0x0001e2000c101524 */
[----:B------:R-:W-:Y:S05]  /*f930*/  @!P3 BRA `(.L_x_311) ;  /* 0x000000000004b947 */ /* 0x000fea0003800000 */
[----:B------:R0:W5:Y:S02]  /*f940*/  LDG.E.LTC128B.U16 R3, desc[UR36][R6.64+0x30] ;  /* 0x0000302406037981 */ /* 0x000164000c1e1520 */
.L_x_311:
[----:B------:R-:W-:Y:S05]  /*f950*/  BSYNC B1 ;  /* 0x0000000000017941 */ /* 0x000fea0003800000 */
.L_x_310:
        /* <DEDUP_REMOVED lines=9> */
.L_x_313:
[----:B------:R-:W-:Y:S05]  /*f9f0*/  BSYNC B1 ;  /* 0x0000000000017941 */ /* 0x000fea0003800000 */
.L_x_312:
        /* <DEDUP_REMOVED lines=9> */
.L_x_315:
[----:B------:R-:W-:Y:S05]  /*fa90*/  BSYNC B1 ;  /* 0x0000000000017941 */ /* 0x000fea0003800000 */
.L_x_314:
[----:B-----5:R-:W-:Y:S01]  /*faa0*/  HADD2.F32 R5, -RZ, R3.H0_H0 ;  /* 0x20000003ff057230 */ /* 0x020fe20000004100 */
[----:B------:R-:W-:Y:S01]  /*fab0*/  ISETP.GT.AND P2, PT, R0, 0x19, P1 ;  /* 0x000000190000780c */ /* 0x000fe20000f44270 */
[----:B0-----:R-:W-:Y:S01]  /*fac0*/  @P3 IMAD.MOV.U32 R4, RZ, RZ, R160 ;  /* 0x000000ffff043224 */ /* 0x001fe200078e00a0 */
[----:B------:R-:W-:Y:S02]  /*fad0*/  BSSY B1, `(.L_x_316) ;  /* 0x0000009000017945 */ /* 0x000fe40003800000 */
[----:B------:R-:W-:-:S04]  /*fae0*/  FMUL R5, R5, R16 ;  /* 0x0000001005057220 */ /* 0x000fc80000400000 */
[----:B------:R-:W-:-:S05]  /*faf0*/  FFMA R5, R38, R2, R5 ;  /* 0x0000000226057223 */ /* 0x000fca0000000005 */
[----:B------:R-:W-:-:S04]  /*fb00*/  F2FP.F16.F32.PACK_AB R5, RZ, R5 ;  /* 0x00000005ff05723e */ /* 0x000fc800000000ff */
[----:B------:R-:W-:Y:S02]  /*fb10*/  PRMT R10, R5, 0x7610, R10 ;  /* 0x00007610050a7816 */ /* 0x000fe4000000000a */
[----:B------:R-:W-:-:S05]  /*fb20*/  @P3 MOV R5, R161 ;  /* 0x000000a100053202 */ /* 0x000fca0000000f00 */
[----:B------:R0:W-:Y:S01]  /*fb30*/  @P3 STG.E.U16 desc[UR36][R4.64+0x30], R10 ;  /* 0x0000300a04003986 */ /* 0x0001e2000c101524 */
[----:B------:R-:W-:Y:S05]  /*fb40*/  @!P2 BRA `(.L_x_317) ;  /* 0x000000000004a947 */ /* 0x000fea0003800000 */
[----:B------:R0:W5:Y:S02]  /*fb50*/  LDG.E.LTC128B.U16 R3, desc[UR36][R12.64+0x32] ;  /* 0x000032240c037981 */ /* 0x000164000c1e1520 */
.L_x_317:
[----:B------:R-:W-:Y:S05]  /*fb60*/  BSYNC B1 ;  /* 0x0000000000017941 */ /* 0x000fea0003800000 */
.L_x_316:
[----:B0----5:R-:W-:Y:S01]  /*fb70*/  HADD2.F32 R5, -RZ, R3.H0_H0 ;  /* 0x20000003ff057230 */ /* 0x021fe20000004100 */
[----:B------:R-:W-:Y:S01]  /*fb80*/  ISETP.GT.AND P3, PT, R0, 0x20, P0 ;  /* 0x000000200000780c */ /* 0x000fe20000764270 */
[----:B------:R-:W-:Y:S03]  /*fb90*/  BSSY B1, `(.L_x_318) ;  /* 0x000000a000017945 */ /* 0x000fe60003800000 */
[----:B------:R-:W-:Y:S01]  /*fba0*/  FMUL R4, R5, R16 ;  /* 0x0000001005047220 */ /* 0x000fe20000400000 */
[----:B------:R-:W-:-:S03]  /*fbb0*/  @P2 IMAD.MOV.U32 R5, RZ, RZ, R161 ;  /* 0x000000ffff052224 */ /* 0x000fc600078e00a1 */
[----:B------:R-:W-:-:S05]  /*fbc0*/  FFMA R4, R39, R2, R4 ;  /* 0x0000000227047223 */ /* 0x000fca0000000004 */
[----:B------:R-:W-:-:S04]  /*fbd0*/  F2FP.F16.F32.PACK_AB R4, RZ, R4 ;  /* 0x00000004ff04723e */ /* 0x000fc800000000ff */
[----:B------:R-:W-:Y:S01]  /*fbe0*/  PRMT R10, R4, 0x7610, R10 ;  /* 0x00007610040a7816 */ /* 0x000fe2000000000a */
[----:B------:R-:W-:-:S05]  /*fbf0*/  @P2 IMAD.MOV.U32 R4, RZ, RZ, R160 ;  /* 0x000000ffff042224 */ /* 0x000fca00078e00a0 */
[----:B------:R0:W-:Y:S01]  /*fc00*/  @P2 STG.E.U16 desc[UR36][R4.64+0x32], R10 ;  /* 0x0000320a04002986 */ /* 0x0001e2000c101524 */
[----:B------:R-:W-:Y:S05]  /*fc10*/  @!P3 BRA `(.L_x_319) ;  /* 0x000000000004b947 */ /* 0x000fea0003800000 */
[----:B------:R0:W5:Y:S02]  /*fc20*/  LDG.E.LTC128B.U16 R3, desc[UR36][R6.64+0x40] ;  /* 0x0000402406037981 */ /* 0x000164000c1e1520 */
.L_x_319:
[----:B------:R-:W-:Y:S05]  /*fc30*/  BSYNC B1 ;  /* 0x0000000000017941 */ /* 0x000fea0003800000 */
.L_x_318:
        /* <DEDUP_REMOVED lines=9> */
.L_x_321:
[----:B------:R-:W-:Y:S05]  /*fcd0*/  BSYNC B1 ;  /* 0x0000000000017941 */ /* 0x000fea0003800000 */
.L_x_320:
        /* <DEDUP_REMOVED lines=9> */
.L_x_323:
[----:B------:R-:W-:Y:S05]  /*fd70*/  BSYNC B1 ;  /* 0x0000000000017941 */ /* 0x000fea0003800000 */
.L_x_322:
[----:B-----5:R-:W-:Y:S01]  /*fd80*/  HADD2.F32 R5, -RZ, R3.H0_H0 ;  /* 0x20000003ff057230 */ /* 0x020fe20000004100 */
[----:B0-----:R-:W-:Y:S01]  /*fd90*/  @P3 MOV R4, R160 ;  /* 0x000000a000043202 */ /* 0x001fe20000000f00 */
[----:B------:R-:W-:Y:S01]  /*fda0*/  BSSY B1, `(.L_x_324) ;  /* 0x000000a000017945 */ /* 0x000fe20003800000 */
[----:B------:R-:W-:Y:S02]  /*fdb0*/  ISETP.GT.AND P2, PT, R0, 0x21, P1 ;  /* 0x000000210000780c */ /* 0x000fe40000f44270 */
[----:B------:R-:W-:-:S04]  /*fdc0*/  FMUL R5, R5, R16 ;  /* 0x0000001005057220 */ /* 0x000fc80000400000 */
[----:B------:R-:W-:-:S05]  /*fdd0*/  FFMA R5, R42, R2, R5 ;  /* 0x000000022a057223 */ /* 0x000fca0000000005 */
[----:B------:R-:W-:-:S04]  /*fde0*/  F2FP.F16.F32.PACK_AB R5, RZ, R5 ;  /* 0x00000005ff05723e */ /* 0x000fc800000000ff */
[----:B------:R-:W-:Y:S01]  /*fdf0*/  PRMT R10, R5, 0x7610, R10 ;  /* 0x00007610050a7816 */ /* 0x000fe2000000000a */
[----:B------:R-:W-:-:S05]  /*fe00*/  @P3 IMAD.MOV.U32 R5, RZ, RZ, R161 ;  /* 0x000000ffff053224 */ /* 0x000fca00078e00a1 */
[----:B------:R0:W-:Y:S01]  /*fe10*/  @P3 STG.E.U16 desc[UR36][R4.64+0x40], R10 ;  /* 0x0000400a04003986 */ /* 0x0001e2000c101524 */
[----:B------:R-:W-:Y:S05]  /*fe20*/  @!P2 BRA `(.L_x_325) ;  /* 0x000000000004a947 */ /* 0x000fea0003800000 */
[----:B------:R0:W5:Y:S02]  /*fe30*/  LDG.E.LTC128B.U16 R3, desc[UR36][R12.64+0x42] ;  /* 0x000042240c037981 */ /* 0x000164000c1e1520 */
.L_x_325:
[----:B------:R-:W-:Y:S05]  /*fe40*/  BSYNC B1 ;  /* 0x0000000000017941 */ /* 0x000fea0003800000 */
.L_x_324:
[----:B0----5:R-:W-:Y:S01]  /*fe50*/  HADD2.F32 R5, -RZ, R3.H0_H0 ;  /* 0x20000003ff057230 */ /* 0x021fe20000004100 */
[----:B------:R-:W-:Y:S01]  /*fe60*/  ISETP.GT.AND P3, PT, R0, 0x28, P0 ;  /* 0x000000280000780c */ /* 0x000fe20000764270 */
[----:B------:R-:W-:Y:S03]  /*fe70*/  BSSY B1, `(.L_x_326) ;  /* 0x000000a000017945 */ /* 0x000fe60003800000 */
[----:B------:R-:W-:Y:S01]  /*fe80*/  FMUL R4, R5, R16 ;  /* 0x0000001005047220 */ /* 0x000fe20000400000 */
[----:B------:R-:W-:-:S03]  /*fe90*/  @P2 MOV R5, R161 ;  /* 0x000000a100052202 */ /* 0x000fc60000000f00 */
[----:B------:R-:W-:-:S05]  /*fea0*/  FFMA R4, R43, R2, R4 ;  /* 0x000000022b047223 */ /* 0x000fca0000000004 */
[----:B------:R-:W-:-:S04]  /*feb0*/  F2FP.F16.F32.PACK_AB R4, RZ, R4 ;  /* 0x00000004ff04723e */ /* 0x000fc800000000ff */
[----:B------:R-:W-:Y:S01]  /*fec0*/  PRMT R10, R4, 0x7610, R10 ;  /* 0x00007610040a7816 */ /* 0x000fe2000000000a */
[----:B------:R-:W-:-:S05]  /*fed0*/  @P2 IMAD.MOV.U32 R4, RZ, RZ, R160 ;  /* 0x000000ffff042224 */ /* 0x000fca00078e00a0 */
[----:B------:R0:W-:Y:S01]  /*fee0*/  @P2 STG.E.U16 desc[UR36][R4.64+0x42], R10 ;  /* 0x0000420a04002986 */ /* 0x0001e2000c101524 */
[----:B------:R-:W-:Y:S05]  /*fef0*/  @!P3 BRA `(.L_x_327) ;  /* 0x000000000004b947 */ /* 0x000fea0003800000 */
[----:B------:R0:W5:Y:S02]  /*ff00*/  LDG.E.LTC128B.U16 R3, desc[UR36][R6.64+0x50] ;  /* 0x0000502406037981 */ /* 0x000164000c1e1520 */
.L_x_327:
[----:B------:R-:W-:Y:S05]  /*ff10*/  BSYNC B1 ;  /* 0x0000000000017941 */ /* 0x000fea0003800000 */
.L_x_326:
        /* <DEDUP_REMOVED lines=9> */
.L_x_329:
[----:B------:R-:W-:Y:S05]  /*ffb0*/  BSYNC B1 ;  /* 0x0000000000017941 */ /* 0x000fea0003800000 */
.L_x_328:
        /* <DEDUP_REMOVED lines=9> */
.L_x_331:
[----:B------:R-:W-:Y:S05]  /*10050*/  BSYNC B1 ;  /* 0x0000000000017941 */ /* 0x000fea0003800000 */
.L_x_330:
[----:B-----5:R-:W-:Y:S01]  /*10060*/  HADD2.F32 R5, -RZ, R3.H0_H0 ;  /* 0x20000003ff057230 */ /* 0x020fe20000004100 */
[----:B------:R-:W-:Y:S01]  /*10070*/  ISETP.GT.AND P2, PT, R0, 0x29, P1 ;  /* 0x000000290000780c */ /* 0x000fe20000f44270 */
[----:B0-----:R-:W-:Y:S01]  /*10080*/  @P3 IMAD.MOV.U32 R4, RZ, RZ, R160 ;  /* 0x000000ffff043224 */ /* 0x001fe200078e00a0 */
[----:B------:R-:W-:Y:S02]  /*10090*/  BSSY B1, `(.L_x_332) ;  /* 0x0000009000017945 */ /* 0x000fe40003800000 */
        /* <DEDUP_REMOVED lines=8> */
.L_x_333:
[----:B------:R-:W-:Y:S05]  /*10120*/  BSYNC B1 ;  /* 0x0000000000017941 */ /* 0x000fea0003800000 */
.L_x_332:
        /* <DEDUP_REMOVED lines=12> */
.L_x_335:
[----:B------:R-:W-:Y:S05]  /*101f0*/  BSYNC B1 ;  /* 0x0000000000017941 */ /* 0x000fea0003800000 */
.L_x_334:
        /* <DEDUP_REMOVED lines=9> */
.L_x_337:
[----:B------:R-:W-:Y:S05]  /*10290*/  BSYNC B1 ;  /* 0x0000000000017941 */ /* 0x000fea0003800000 */
.L_x_336:
        /* <DEDUP_REMOVED lines=9> */
.L_x_339:
[----:B------:R-:W-:Y:S05]  /*10330*/  BSYNC B1 ;  /* 0x0000000000017941 */ /* 0x000fea0003800000 */
.L_x_338:
        /* <DEDUP_REMOVED lines=12> */
.L_x_341:
[----:B------:R-:W-:Y:S05]  /*10400*/  BSYNC B1 ;  /* 0x0000000000017941 */ /* 0x000fea0003800000 */
.L_x_340:
        /* <DEDUP_REMOVED lines=12> */
.L_x_343:
[----:B------:R-:W-:Y:S05]  /*104d0*/  BSYNC B1 ;  /* 0x0000000000017941 */ /* 0x000fea0003800000 */
.L_x_342:
        /* <DEDUP_REMOVED lines=9> */
.L_x_345:
[----:B------:R-:W-:Y:S05]  /*10570*/  BSYNC B1 ;  /* 0x0000000000017941 */ /* 0x000fea0003800000 */
.L_x_344:
        /* <DEDUP_REMOVED lines=9> */
.L_x_347:
[----:B------:R-:W-:Y:S05]  /*10610*/  BSYNC B1 ;  /* 0x0000000000017941 */ /* 0x000fea0003800000 */
.L_x_346:
        /* <DEDUP_REMOVED lines=12> */
.L_x_349:
[----:B------:R-:W-:Y:S05]  /*106e0*/  BSYNC B1 ;  /* 0x0000000000017941 */ /* 0x000fea0003800000 */
.L_x_348:
        /* <DEDUP_REMOVED lines=12> */
.L_x_351:
[----:B------:R-:W-:Y:S05]  /*107b0*/  BSYNC B1 ;  /* 0x0000000000017941 */ /* 0x000fea0003800000 */
.L_x_350:
        /* <DEDUP_REMOVED lines=9> */
.L_x_353:
[----:B------:R-:W-:Y:S05]  /*10850*/  BSYNC B1 ;  /* 0x0000000000017941 */ /* 0x000fea0003800000 */
.L_x_352:
        /* <DEDUP_REMOVED lines=9> */
.L_x_355:
[----:B------:R-:W-:Y:S05]  /*108f0*/  BSYNC B1 ;  /* 0x0000000000017941 */ /* 0x000fea0003800000 */
.L_x_354:
        /* <DEDUP_REMOVED lines=12> */
.L_x_357:
[----:B------:R-:W-:Y:S05]  /*109c0*/  BSYNC B1 ;  /* 0x0000000000017941 */ /* 0x000fea0003800000 */
.L_x_356:
        /* <DEDUP_REMOVED lines=12> */
.L_x_359:
[----:B------:R-:W-:Y:S05]  /*10a90*/  BSYNC B1 ;  /* 0x0000000000017941 */ /* 0x000fea0003800000 */
.L_x_358:
        /* <DEDUP_REMOVED lines=9> */
.L_x_361:
[----:B------:R-:W-:Y:S05]  /*10b30*/  BSYNC B1 ;  /* 0x0000000000017941 */ /* 0x000fea0003800000 */
.L_x_360:
        /* <DEDUP_REMOVED lines=9> */
.L_x_363:
[----:B------:R-:W-:Y:S05]  /*10bd0*/  BSYNC B1 ;  /* 0x0000000000017941 */ /* 0x000fea0003800000 */
.L_x_362:
        /* <DEDUP_REMOVED lines=12> */
.L_x_365:
[----:B------:R-:W-:Y:S05]  /*10ca0*/  BSYNC B1 ;  /* 0x0000000000017941 */ /* 0x000fea0003800000 */
.L_x_364:
        /* <DEDUP_REMOVED lines=12> */
.L_x_367:
[----:B------:R-:W-:Y:S05]  /*10d70*/  BSYNC B1 ;  /* 0x0000000000017941 */ /* 0x000fea0003800000 */
.L_x_366:
        /* <DEDUP_REMOVED lines=9> */
.L_x_369:
[----:B------:R-:W-:Y:S05]  /*10e10*/  BSYNC B1 ;  /* 0x0000000000017941 */ /* 0x000fea0003800000 */
.L_x_368:
        /* <DEDUP_REMOVED lines=9> */
.L_x_371:
[----:B------:R-:W-:Y:S05]  /*10eb0*/  BSYNC B1 ;  /* 0x0000000000017941 */ /* 0x000fea0003800000 */
.L_x_370:
        /* <DEDUP_REMOVED lines=12> */
.L_x_373:
[----:B------:R-:W-:Y:S05]  /*10f80*/  BSYNC B1 ;  /* 0x0000000000017941 */ /* 0x000fea0003800000 */
.L_x_372:
        /* <DEDUP_REMOVED lines=12> */
.L_x_375:
[----:B------:R-:W-:Y:S05]  /*11050*/  BSYNC B1 ;  /* 0x0000000000017941 */ /* 0x000fea0003800000 */
.L_x_374:
        /* <DEDUP_REMOVED lines=9> */
.L_x_377:
[----:B------:R-:W-:Y:S05]  /*110f0*/  BSYNC B1 ;  /* 0x0000000000017941 */ /* 0x000fea0003800000 */
.L_x_376:
        /* <DEDUP_REMOVED lines=9> */
.L_x_379:
[----:B------:R-:W-:Y:S05]  /*11190*/  BSYNC B1 ;  /* 0x0000000000017941 */ /* 0x000fea0003800000 */
.L_x_378:
        /* <DEDUP_REMOVED lines=12> */
.L_x_381:
[----:B------:R-:W-:Y:S05]  /*11260*/  BSYNC B1 ;  /* 0x0000000000017941 */ /* 0x000fea0003800000 */
.L_x_380:
        /* <DEDUP_REMOVED lines=12> */
.L_x_383:
[----:B------:R-:W-:Y:S05]  /*11330*/  BSYNC B1 ;  /* 0x0000000000017941 */ /* 0x000fea0003800000 */
.L_x_382:
        /* <DEDUP_REMOVED lines=9> */
.L_x_385:
[----:B------:R-:W-:Y:S05]  /*113d0*/  BSYNC B1 ;  /* 0x0000000000017941 */ /* 0x000fea0003800000 */
.L_x_384:
        /* <DEDUP_REMOVED lines=9> */
.L_x_387:
[----:B------:R-:W-:Y:S05]  /*11470*/  BSYNC B1 ;  /* 0x0000000000017941 */ /* 0x000fea0003800000 */
.L_x_386:
        /* <DEDUP_REMOVED lines=12> */
.L_x_389:
[----:B------:R-:W-:Y:S05]  /*11540*/  BSYNC B1 ;  /* 0x0000000000017941 */ /* 0x000fea0003800000 */
.L_x_388:
        /* <DEDUP_REMOVED lines=12> */
.L_x_391:
[----:B------:R-:W-:Y:S05]  /*11610*/  BSYNC B1 ;  /* 0x0000000000017941 */ /* 0x000fea0003800000 */
.L_x_390:
        /* <DEDUP_REMOVED lines=9> */
.L_x_393:
[----:B------:R-:W-:Y:S05]  /*116b0*/  BSYNC B1 ;  /* 0x0000000000017941 */ /* 0x000fea0003800000 */
.L_x_392:
        /* <DEDUP_REMOVED lines=9> */
.L_x_395:
[----:B------:R-:W-:Y:S05]  /*11750*/  BSYNC B1 ;  /* 0x0000000000017941 */ /* 0x000fea0003800000 */
.L_x_394:
        /* <DEDUP_REMOVED lines=12> */
.L_x_397:
[----:B------:R-:W-:Y:S05]  /*11820*/  BSYNC B1 ;  /* 0x0000000000017941 */ /* 0x000fea0003800000 */
.L_x_396:
        /* <DEDUP_REMOVED lines=12> */
.L_x_399:
[----:B------:R-:W-:Y:S05]  /*118f0*/  BSYNC B1 ;  /* 0x0000000000017941 */ /* 0x000fea0003800000 */
.L_x_398:
        /* <DEDUP_REMOVED lines=9> */
.L_x_401:
[----:B------:R-:W-:Y:S05]  /*11990*/  BSYNC B1 ;  /* 0x0000000000017941 */ /* 0x000fea0003800000 */
.L_x_400:
        /* <DEDUP_REMOVED lines=9> */
.L_x_403:
[----:B------:R-:W-:Y:S05]  /*11a30*/  BSYNC B1 ;  /* 0x0000000000017941 */ /* 0x000fea0003800000 */
.L_x_402:
        /* <DEDUP_REMOVED lines=12> */
.L_x_405:
[----:B------:R-:W-:Y:S05]  /*11b00*/  BSYNC B1 ;  /* 0x0000000000017941 */ /* 0x000fea0003800000 */
.L_x_404:
        /* <DEDUP_REMOVED lines=12> */
.L_x_407:
[----:B------:R-:W-:Y:S05]  /*11bd0*/  BSYNC B1 ;  /* 0x0000000000017941 */ /* 0x000fea0003800000 */
.L_x_406:
        /* <DEDUP_REMOVED lines=9> */
.L_x_409:
[----:B------:R-:W-:Y:S05]  /*11c70*/  BSYNC B1 ;  /* 0x0000000000017941 */ /* 0x000fea0003800000 */
.L_x_408:
        /* <DEDUP_REMOVED lines=9> */
.L_x_411:
[----:B------:R-:W-:Y:S05]  /*11d10*/  BSYNC B1 ;  /* 0x0000000000017941 */ /* 0x000fea0003800000 */
.L_x_410:
        /* <DEDUP_REMOVED lines=12> */
.L_x_413:
[----:B------:R-:W-:Y:S05]  /*11de0*/  BSYNC B1 ;  /* 0x0000000000017941 */ /* 0x000fea0003800000 */
.L_x_412:
        /* <DEDUP_REMOVED lines=12> */
.L_x_415:
[----:B------:R-:W-:Y:S05]  /*11eb0*/  BSYNC B1 ;  /* 0x0000000000017941 */ /* 0x000fea0003800000 */
.L_x_414:
        /* <DEDUP_REMOVED lines=9> */
.L_x_417:
[----:B------:R-:W-:Y:S05]  /*11f50*/  BSYNC B1 ;  /* 0x0000000000017941 */ /* 0x000fea0003800000 */
.L_x_416:
        /* <DEDUP_REMOVED lines=9> */
.L_x_419:
[----:B------:R-:W-:Y:S05]  /*11ff0*/  BSYNC B1 ;  /* 0x0000000000017941 */ /* 0x000fea0003800000 */
.L_x_418:
        /* <DEDUP_REMOVED lines=12> */
.L_x_421:
[----:B------:R-:W-:Y:S05]  /*120c0*/  BSYNC B1 ;  /* 0x0000000000017941 */ /* 0x000fea0003800000 */
.L_x_420:
        /* <DEDUP_REMOVED lines=12> */
.L_x_423:
[----:B------:R-:W-:Y:S05]  /*12190*/  BSYNC B1 ;  /* 0x0000000000017941 */ /* 0x000fea0003800000 */
.L_x_422:
        /* <DEDUP_REMOVED lines=9> */
.L_x_425:
[----:B------:R-:W-:Y:S05]  /*12230*/  BSYNC B1 ;  /* 0x0000000000017941 */ /* 0x000fea0003800000 */
.L_x_424:
        /* <DEDUP_REMOVED lines=9> */
.L_x_427:
[----:B------:R-:W-:Y:S05]  /*122d0*/  BSYNC B1 ;  /* 0x0000000000017941 */ /* 0x000fea0003800000 */
.L_x_426:
        /* <DEDUP_REMOVED lines=12> */
.L_x_429:
[----:B------:R-:W-:Y:S05]  /*123a0*/  BSYNC B1 ;  /* 0x0000000000017941 */ /* 0x000fea0003800000 */
.L_x_428:
        /* <DEDUP_REMOVED lines=12> */
.L_x_431:
[----:B------:R-:W-:Y:S05]  /*12470*/  BSYNC B1 ;  /* 0x0000000000017941 */ /* 0x000fea0003800000 */
.L_x_430:
        /* <DEDUP_REMOVED lines=9> */
.L_x_433:
[----:B------:R-:W-:Y:S05]  /*12510*/  BSYNC B1 ;  /* 0x0000000000017941 */ /* 0x000fea0003800000 */
.L_x_432:
        /* <DEDUP_REMOVED lines=9> */
.L_x_435:
[----:B------:R-:W-:Y:S05]  /*125b0*/  BSYNC B1 ;  /* 0x0000000000017941 */ /* 0x000fea0003800000 */
.L_x_434:
        /* <DEDUP_REMOVED lines=12> */
.L_x_437:
[----:B------:R-:W-:Y:S05]  /*12680*/  BSYNC B1 ;  /* 0x0000000000017941 */ /* 0x000fea0003800000 */
.L_x_436:
        /* <DEDUP_REMOVED lines=12> */
.L_x_439:
[----:B------:R-:W-:Y:S05]  /*12750*/  BSYNC B1 ;  /* 0x0000000000017941 */ /* 0x000fea0003800000 */
.L_x_438:
        /* <DEDUP_REMOVED lines=9> */
.L_x_441:
[----:B------:R-:W-:Y:S05]  /*127f0*/  BSYNC B1 ;  /* 0x0000000000017941 */ /* 0x000fea0003800000 */
.L_x_440:
        /* <DEDUP_REMOVED lines=9> */
.L_x_443:
[----:B------:R-:W-:Y:S05]  /*12890*/  BSYNC B1 ;  /* 0x0000000000017941 */ /* 0x000fea0003800000 */
.L_x_442:
        /* <DEDUP_REMOVED lines=12> */
.L_x_445:
[----:B------:R-:W-:Y:S05]  /*12960*/  BSYNC B1 ;  /* 0x0000000000017941 */ /* 0x000fea0003800000 */
.L_x_444:
        /* <DEDUP_REMOVED lines=12> */
.L_x_447:
[----:B------:R-:W-:Y:S05]  /*12a30*/  BSYNC B1 ;  /* 0x0000000000017941 */ /* 0x000fea0003800000 */
.L_x_446:
        /* <DEDUP_REMOVED lines=9> */
.L_x_449:
[----:B------:R-:W-:Y:S05]  /*12ad0*/  BSYNC B1 ;  /* 0x0000000000017941 */ /* 0x000fea0003800000 */
.L_x_448:
        /* <DEDUP_REMOVED lines=9> */
.L_x_451:
[----:B------:R-:W-:Y:S05]  /*12b70*/  BSYNC B1 ;  /* 0x0000000000017941 */ /* 0x000fea0003800000 */
.L_x_450:
        /* <DEDUP_REMOVED lines=12> */
.L_x_453:
[----:B------:R-:W-:Y:S05]  /*12c40*/  BSYNC B1 ;  /* 0x0000000000017941 */ /* 0x000fea0003800000 */
.L_x_452:
        /* <DEDUP_REMOVED lines=12> */
.L_x_455:
[----:B------:R-:W-:Y:S05]  /*12d10*/  BSYNC B1 ;  /* 0x0000000000017941 */ /* 0x000fea0003800000 */
.L_x_454:
        /* <DEDUP_REMOVED lines=9> */
.L_x_457:
[----:B------:R-:W-:Y:S05]  /*12db0*/  BSYNC B1 ;  /* 0x0000000000017941 */ /* 0x000fea0003800000 */
.L_x_456:
        /* <DEDUP_REMOVED lines=9> */
.L_x_459:
[----:B------:R-:W-:Y:S05]  /*12e50*/  BSYNC B1 ;  /* 0x0000000000017941 */ /* 0x000fea0003800000 */
.L_x_458:
        /* <DEDUP_REMOVED lines=12> */
.L_x_461:
[----:B------:R-:W-:Y:S05]  /*12f20*/  BSYNC B1 ;  /* 0x0000000000017941 */ /* 0x000fea0003800000 */
.L_x_460:
        /* <DEDUP_REMOVED lines=12> */
.L_x_463:
[----:B------:R-:W-:Y:S05]  /*12ff0*/  BSYNC B1 ;  /* 0x0000000000017941 */ /* 0x000fea0003800000 */
.L_x_462:
        /* <DEDUP_REMOVED lines=9> */
.L_x_465:
[----:B------:R-:W-:Y:S05]  /*13090*/  BSYNC B1 ;  /* 0x0000000000017941 */ /* 0x000fea0003800000 */
.L_x_464:
        /* <DEDUP_REMOVED lines=9> */
.L_x_467:
[----:B------:R-:W-:Y:S05]  /*13130*/  BSYNC B1 ;  /* 0x0000000000017941 */ /* 0x000fea0003800000 */
.L_x_466:
        /* <DEDUP_REMOVED lines=12> */
.L_x_469:
[----:B------:R-:W-:Y:S05]  /*13200*/  BSYNC B1 ;  /* 0x0000000000017941 */ /* 0x000fea0003800000 */
.L_x_468:
        /* <DEDUP_REMOVED lines=12> */
.L_x_471:
[----:B------:R-:W-:Y:S05]  /*132d0*/  BSYNC B1 ;  /* 0x0000000000017941 */ /* 0x000fea0003800000 */
.L_x_470:
        /* <DEDUP_REMOVED lines=9> */
.L_x_473:
[----:B------:R-:W-:Y:S05]  /*13370*/  BSYNC B1 ;  /* 0x0000000000017941 */ /* 0x000fea0003800000 */
.L_x_472:
        /* <DEDUP_REMOVED lines=9> */
.L_x_475:
[----:B------:R-:W-:Y:S05]  /*13410*/  BSYNC B1 ;  /* 0x0000000000017941 */ /* 0x000fea0003800000 */
.L_x_474:
        /* <DEDUP_REMOVED lines=12> */
.L_x_477:
[----:B------:R-:W-:Y:S05]  /*134e0*/  BSYNC B1 ;  /* 0x0000000000017941 */ /* 0x000fea0003800000 */
.L_x_476:
        /* <DEDUP_REMOVED lines=12> */
.L_x_479:
[----:B------:R-:W-:Y:S05]  /*135b0*/  BSYNC B1 ;  /* 0x0000000000017941 */ /* 0x000fea0003800000 */
.L_x_478:
        /* <DEDUP_REMOVED lines=9> */
.L_x_481:
[----:B------:R-:W-:Y:S05]  /*13650*/  BSYNC B1 ;  /* 0x0000000000017941 */ /* 0x000fea0003800000 */
.L_x_480:
        /* <DEDUP_REMOVED lines=9> */
.L_x_483:
[----:B------:R-:W-:Y:S05]  /*136f0*/  BSYNC B1 ;  /* 0x0000000000017941 */ /* 0x000fea0003800000 */
.L_x_482:
        /* <DEDUP_REMOVED lines=12> */
.L_x_485:
[----:B------:R-:W-:Y:S05]  /*137c0*/  BSYNC B1 ;  /* 0x0000000000017941 */ /* 0x000fea0003800000 */
.L_x_484:
        /* <DEDUP_REMOVED lines=12> */
.L_x_487:
[----:B------:R-:W-:Y:S05]  /*13890*/  BSYNC B1 ;  /* 0x0000000000017941 */ /* 0x000fea0003800000 */
.L_x_486:
        /* <DEDUP_REMOVED lines=9> */
.L_x_489:
[----:B------:R-:W-:Y:S05]  /*13930*/  BSYNC B1 ;  /* 0x0000000000017941 */ /* 0x000fea0003800000 */
.L_x_488:
        /* <DEDUP_REMOVED lines=9> */
.L_x_491:
[----:B------:R-:W-:Y:S05]  /*139d0*/  BSYNC B1 ;  /* 0x0000000000017941 */ /* 0x000fea0003800000 */
.L_x_490:
        /* <DEDUP_REMOVED lines=12> */
.L_x_493:
[----:B------:R-:W-:Y:S05]  /*13aa0*/  BSYNC B1 ;  /* 0x0000000000017941 */ /* 0x000fea0003800000 */
.L_x_492:
        /* <DEDUP_REMOVED lines=12> */
.L_x_495:
[----:B------:R-:W-:Y:S05]  /*13b70*/  BSYNC B1 ;  /* 0x0000000000017941 */ /* 0x000fea0003800000 */
.L_x_494:
        /* <DEDUP_REMOVED lines=9> */
.L_x_497:
[----:B------:R-:W-:Y:S05]  /*13c10*/  BSYNC B1 ;  /* 0x0000000000017941 */ /* 0x000fea0003800000 */
.L_x_496:
        /* <DEDUP_REMOVED lines=9> */
.L_x_499:
[----:B------:R-:W-:Y:S05]  /*13cb0*/  BSYNC B1 ;  /* 0x0000000000017941 */ /* 0x000fea0003800000 */
.L_x_498:
        /* <DEDUP_REMOVED lines=12> */
.L_x_501:
[----:B------:R-:W-:Y:S05]  /*13d80*/  BSYNC B1 ;  /* 0x0000000000017941 */ /* 0x000fea0003800000 */
.L_x_500:
        /* <DEDUP_REMOVED lines=12> */
.L_x_503:
[----:B------:R-:W-:Y:S05]  /*13e50*/  BSYNC B1 ;  /* 0x0000000000017941 */ /* 0x000fea0003800000 */
.L_x_502:
        /* <DEDUP_REMOVED lines=9> */
.L_x_505:
[----:B------:R-:W-:Y:S05]  /*13ef0*/  BSYNC B1 ;  /* 0x0000000000017941 */ /* 0x000fea0003800000 */
.L_x_504:
        /* <DEDUP_REMOVED lines=9> */
.L_x_507:
[----:B------:R-:W-:Y:S05]  /*13f90*/  BSYNC B1 ;  /* 0x0000000000017941 */ /* 0x000fea0003800000 */
.L_x_506:
        /* <DEDUP_REMOVED lines=12> */
.L_x_509:
[----:B------:R-:W-:Y:S05]  /*14060*/  BSYNC B1 ;  /* 0x0000000000017941 */ /* 0x000fea0003800000 */
.L_x_508:
        /* <DEDUP_REMOVED lines=12> */
.L_x_511:
[----:B------:R-:W-:Y:S05]  /*14130*/  BSYNC B1 ;  /* 0x0000000000017941 */ /* 0x000fea0003800000 */
.L_x_510:
        /* <DEDUP_REMOVED lines=9> */
.L_x_513:
[----:B------:R-:W-:Y:S05]  /*141d0*/  BSYNC B1 ;  /* 0x0000000000017941 */ /* 0x000fea0003800000 */
.L_x_512:
        /* <DEDUP_REMOVED lines=9> */
.L_x_515:
[----:B------:R-:W-:Y:S05]  /*14270*/  BSYNC B1 ;  /* 0x0000000000017941 */ /* 0x000fea0003800000 */
.L_x_514:
        /* <DEDUP_REMOVED lines=12> */
.L_x_517:
[----:B------:R-:W-:Y:S05]  /*14340*/  BSYNC B1 ;  /* 0x0000000000017941 */ /* 0x000fea0003800000 */
.L_x_516:
        /* <DEDUP_REMOVED lines=12> */
.L_x_519:
[----:B------:R-:W-:Y:S05]  /*14410*/  BSYNC B1 ;  /* 0x0000000000017941 */ /* 0x000fea0003800000 */
.L_x_518:
        /* <DEDUP_REMOVED lines=9> */
.L_x_521:
[----:B------:R-:W-:Y:S05]  /*144b0*/  BSYNC B1 ;  /* 0x0000000000017941 */ /* 0x000fea0003800000 */
.L_x_520:
        /* <DEDUP_REMOVED lines=9> */
.L_x_523:
[----:B------:R-:W-:Y:S05]  /*14550*/  BSYNC B1 ;  /* 0x0000000000017941 */ /* 0x000fea0003800000 */
.L_x_522:
        /* <DEDUP_REMOVED lines=12> */
.L_x_525:
[----:B------:R-:W-:Y:S05]  /*14620*/  BSYNC B1 ;  /* 0x0000000000017941 */ /* 0x000fea0003800000 */
.L_x_524:
        /* <DEDUP_REMOVED lines=12> */
.L_x_527:
[----:B------:R-:W-:Y:S05]  /*146f0*/  BSYNC B1 ;  /* 0x0000000000017941 */ /* 0x000fea0003800000 */
.L_x_526:
        /* <DEDUP_REMOVED lines=9> */
.L_x_529:
[----:B------:R-:W-:Y:S05]  /*14790*/  BSYNC B1 ;  /* 0x0000000000017941 */ /* 0x000fea0003800000 */
.L_x_528:
        /* <DEDUP_REMOVED lines=9> */
.L_x_531:
[----:B------:R-:W-:Y:S05]  /*14830*/  BSYNC B1 ;  /* 0x0000000000017941 */ /* 0x000fea0003800000 */
.L_x_530:
        /* <DEDUP_REMOVED lines=12> */
.L_x_533:
[----:B------:R-:W-:Y:S05]  /*14900*/  BSYNC B1 ;  /* 0x0000000000017941 */ /* 0x000fea0003800000 */
.L_x_532:
        /* <DEDUP_REMOVED lines=12> */
.L_x_535:
[----:B------:R-:W-:Y:S05]  /*149d0*/  BSYNC B1 ;  /* 0x0000000000017941 */ /* 0x000fea0003800000 */
.L_x_534:
        /* <DEDUP_REMOVED lines=9> */
.L_x_537:
[----:B------:R-:W-:Y:S05]  /*14a70*/  BSYNC B1 ;  /* 0x0000000000017941 */ /* 0x000fea0003800000 */
.L_x_536:
        /* <DEDUP_REMOVED lines=9> */
.L_x_539:
[----:B------:R-:W-:Y:S05]  /*14b10*/  BSYNC B1 ;  /* 0x0000000000017941 */ /* 0x000fea0003800000 */
.L_x_538:
[----:B-----5:R-:W-:Y:S01]  /*14b20*/  HADD2.F32 R5, -RZ, R3.H0_H0 ;  /* 0x20000003ff057230 */ /* 0x020fe20000004100 */
[----:B0-----:R-:W-:Y:S01]  /*14b30*/  @P2 MOV R4, R160 ;  /* 0x000000a000042202 */ /* 0x001fe20000000f00 */
[----:B------:R-:W-:Y:S01]  /*14b40*/  BSSY B1, `(.L_x_540) ;  /* 0x000000a000017945 */ /* 0x000fe20003800000 */
[----:B------:R-:W-:Y:S02]  /*14b50*/  ISETP.GT.AND P1, PT, R0, 0xf9, P1 ;  /* 0x000000f90000780c */ /* 0x000fe40000f24270 */
[----:B------:R-:W-:-:S04]  /*14b60*/  FMUL R5, R5, R16 ;  /* 0x0000001005057220 */ /* 0x000fc80000400000 */
[----:B------:R-:W-:-:S05]  /*14b70*/  FFMA R5, R150, R2, R5 ;  /* 0x0000000296057223 */ /* 0x000fca0000000005 */
[----:B------:R-:W-:-:S04]  /*14b80*/  F2FP.F16.F32.PACK_AB R5, RZ, R5 ;  /* 0x00000005ff05723e */ /* 0x000fc800000000ff */
[----:B-1--4-:R-:W-:Y:S01]  /*14b90*/  PRMT R6, R5, 0x7610, R6 ;  /* 0x0000761005067816 */ /* 0x012fe20000000006 */
[----:B------:R-:W-:-:S05]  /*14ba0*/  @P2 IMAD.MOV.U32 R5, RZ, RZ, R161 ;  /* 0x000000ffff052224 */ /* 0x000fca00078e00a1 */
[----:B------:R0:W-:Y:S01]  /*14bb0*/  @P2 STG.E.U16 desc[UR36][R4.64+0x1f0], R6 ;  /* 0x0001f00604002986 */ /* 0x0001e2000c101524 */
[----:B------:R-:W-:Y:S05]  /*14bc0*/  @!P1 BRA `(.L_x_541) ;  /* 0x0000000000049947 */ /* 0x000fea0003800000 */
[----:B------:R1:W5:Y:S02]  /*14bd0*/  LDG.E.LTC128B.U16 R3, desc[UR36][R12.64+0x1f2] ;  /* 0x0001f2240c037981 */ /* 0x000364000c1e1520 */
.L_x_541:
[----:B------:R-:W-:Y:S05]  /*14be0*/  BSYNC B1 ;  /* 0x0000000000017941 */ /* 0x000fea0003800000 */
.L_x_540:
[----:B------:R-:W-:Y:S05]  /*14bf0*/  @!P1 BRA `(.L_x_542) ;  /* 0x0000005400c09947 */ /* 0x000fea0003800000 */
[----:B-----5:R-:W-:-:S05]  /*14c00*/  HADD2.F32 R3, -RZ, R3.H0_H0 ;  /* 0x20000003ff037230 */ /* 0x020fca0000004100 */
[----:B------:R-:W-:-:S04]  /*14c10*/  FMUL R0, R3, R16 ;  /* 0x0000001003007220 */ /* 0x000fc80000400000 */
[----:B------:R-:W-:-:S05]  /*14c20*/  FFMA R0, R151, R2, R0 ;  /* 0x0000000297007223 */ /* 0x000fca0000000000 */
[----:B------:R-:W-:-:S05]  /*14c30*/  F2FP.F16.F32.PACK_AB R0, RZ, R0 ;  /* 0x00000000ff00723e */ /* 0x000fca00000000ff */
[----:B------:R4:W-:Y:S01]  /*14c40*/  STG.E.U16 desc[UR36][R160.64+0x1f2], R0 ;  /* 0x0001f200a0007986 */ /* 0x0009e2000c101524 */
[----:B------:R-:W-:Y:S05]  /*14c50*/  BRA `(.L_x_542) ;  /* 0x0000005400a87947 */ /* 0x000fea0003800000 */
.L_x_35:
[----:B------:R-:W2:Y:S01]  /*14c60*/  LDL.LU R3, [R1] ;  /* 0x0000000001037983 */ /* 0x000ea20000300800 */
[----:B------:R-:W-:-:S03]  /*14c70*/  ULDC.64 UR4, c[0x0][0x5c0] ;  /* 0x0001700000047ab9 */ /* 0x000fc60000000a00 */
[----:B------:R-:W3:Y:S04]  /*14c80*/  LDL.LU R9, [R1+0x5c] ;  /* 0x00005c0001097983 */ /* 0x000ee80000300800 */
[----:B------:R-:W4:Y:S04]  /*14c90*/  LDL.LU R12, [R1+0x98] ;  /* 0x00009800010c7983 */ /* 0x000f280000300800 */
[----:B------:R-:W5:Y:S04]  /*14ca0*/  LDL.LU R235, [R1+0x9c] ;  /* 0x00009c0001eb7983 */ /* 0x000f680000300800 */
        /* <DEDUP_REMOVED lines=75> */
[----:B------:R-:W5:Y:S01]  /*15160*/  LDL.LU R159, [R1+0x1cc] ;  /* 0x0001cc00019f7983 */ /* 0x000f620000300800 */
[----:B--2---:R-:W-:-:S03]  /*15170*/  FMUL R3, R3, R2 ;  /* 0x0000000203037220 */ /* 0x004fc60000400000 */
[----:B------:R-:W2:Y:S01]  /*15180*/  LDL.LU R158, [R1+0x1d0] ;  /* 0x0001d000019e7983 */ /* 0x000ea20000300800 */
[----:B------:R-:W-:-:S03]  /*15190*/  LEA R4, P0, R6, UR4, 0x1 ;  /* 0x0000000406047c11 */ /* 0x000fc6000f8008ff */
[----:B------:R-:W2:Y:S04]  /*151a0*/  LDL.LU R157, [R1+0x1d4] ;  /* 0x0001d400019d7983 */ /* 0x000ea80000300800 */
[----:B------:R-:W2:Y:S04]  /*151b0*/  LDL.LU R156, [R1+0x1d8] ;  /* 0x0001d800019c7983 */ /* 0x000ea80000300800 */
[----:B------:R-:W2:Y:S04]  /*151c0*/  LDL.LU R155, [R1+0x1dc] ;  /* 0x0001dc00019b7983 */ /* 0x000ea80000300800 */
[----:B------:R-:W2:Y:S01]  /*151d0*/  LDL.LU R154, [R1+0x1e0] ;  /* 0x0001e000019a7983 */ /* 0x000ea20000300800 */
[----:B------:R-:W-:-:S03]  /*151e0*/  LEA.HI.X R5, R6, UR5, R10, 0x1, P0 ;  /* 0x0000000506057c11 */ /* 0x000fc600080f0c0a */
[----:B------:R-:W2:Y:S01]  /*151f0*/  LDL.LU R23, [R1+0x1e4] ;  /* 0x0001e40001177983 */ /* 0x000ea20000300800 */
[----:B------:R-:W-:-:S03]  /*15200*/  F2FP.F16.F32.PACK_AB R3, RZ, R3 ;  /* 0x00000003ff03723e */ /* 0x000fc600000000ff */
[----:B------:R-:W2:Y:S04]  /*15210*/  LDL.LU R22, [R1+0x1e8] ;  /* 0x0001e80001167983 */ /* 0x000ea80000300800 */
[----:B------:R-:W2:Y:S04]  /*15220*/  LDL.LU R21, [R1+0x1ec] ;  /* 0x0001ec0001157983 */ /* 0x000ea80000300800 */
[----:B------:R-:W2:Y:S04]  /*15230*/  LDL.LU R20, [R1+0x1f0] ;  /* 0x0001f00001147983 */ /* 0x000ea80000300800 */
[----:B------:R-:W2:Y:S04]  /*15240*/  LDL.LU R19, [R1+0x1f4] ;  /* 0x0001f40001137983 */ /* 0x000ea80000300800 */
[----:B------:R-:W2:Y:S04]  /*15250*/  LDL.LU R18, [R1+0x1f8] ;  /* 0x0001f80001127983 */ /* 0x000ea80000300800 */
[----:B------:R-:W2:Y:S04]  /*15260*/  LDL.LU R15, [R1+0x1fc] ;  /* 0x0001fc00010f7983 */ /* 0x000ea80000300800 */
[----:B------:R-:W3:Y:S04]  /*15270*/  LDL.LU R7, [R1+0x8] ;  /* 0x0000080001077983 */ /* 0x000ee80000300800 */
[----:B------:R-:W4:Y:S04]  /*15280*/  LDL.LU R6, [R1+0xc] ;  /* 0x00000c0001067983 */ /* 0x000f280000300800 */
[----:B------:R0:W-:Y:S04]  /*15290*/  @P1 STG.E.U16 desc[UR36][R4.64], R3 ;  /* 0x0000000304001986 */ /* 0x0001e8000c101524 */
[----:B0-----:R-:W5:Y:S01]  /*152a0*/  LDL.LU R3, [R1+0x4] ;  /* 0x0000040001037983 */ /* 0x001f620000300800 */
[----:B------:R-:W-:Y:S01]  /*152b0*/  ISETP.GT.AND P0, PT, R0, 0x1, P3 ;  /* 0x000000010000780c */ /* 0x000fe20001f04270 */
[----:B------:R-:W-:Y:S01]  /*152c0*/  USHF.L.U32 UR5, UR8, 0x4, URZ ;  /* 0x0000000408057899 */ /* 0x000fe2000800063f */
[----:B------:R-:W-:Y:S01]  /*152d0*/  ISETP.GT.AND P2, PT, R153, 0x8, PT ;  /* 0x000000089900780c */ /* 0x000fe20003f44270 */
[----:B------:R-:W-:Y:S01]  /*152e0*/  USHF.L.U64.HI UR4, UR8, 0x4, UR9 ;  /* 0x0000000408047899 */ /* 0x000fe20008010209 */
[----:B---3--:R-:W-:-:S05]  /*152f0*/  FMUL R7, R7, R2 ;  /* 0x0000000207077220 */ /* 0x008fca0000400000 */
[----:B------:R-:W-:-:S04]  /*15300*/  F2FP.F16.F32.PACK_AB R7, RZ, R7 ;  /* 0x00000007ff07723e */ /* 0x000fc800000000ff */
[----:B------:R-:W-:Y:S01]  /*15310*/  PRMT R8, R7, 0x7610, R8 ;  /* 0x0000761007087816 */ /* 0x000fe20000000008 */
[----:B-----5:R-:W-:-:S05]  /*15320*/  FMUL R3, R3, R2 ;  /* 0x0000000203037220 */ /* 0x020fca0000400000 */
[----:B------:R-:W-:-:S05]  /*15330*/  F2FP.F16.F32.PACK_AB R3, RZ, R3 ;  /* 0x00000003ff03723e */ /* 0x000fca00000000ff */
[----:B------:R4:W-:Y:S01]  /*15340*/  @P0 STG.E.U16 desc[UR36][R4.64+0x2], R3 ;  /* 0x0000020304000986 */ /* 0x0009e2000c101524 */
[----:B------:R-:W-:Y:S01]  /*15350*/  ISETP.GT.AND P0, PT, R0, RZ, P2 ;  /* 0x000000ff0000720c */ /* 0x000fe20001704270 */
[----:B----4-:R-:W-:Y:S01]  /*15360*/  FMUL R3, R6, R2 ;  /* 0x0000000206037220 */ /* 0x010fe20000400000 */
[----:B------:R-:W-:-:S04]  /*15370*/  IADD3 R6, P1, R4, UR5, RZ ;  /* 0x0000000504067c10 */ /* 0x000fc8000ff3e0ff */
[----:B------:R-:W-:Y:S02]  /*15380*/  IADD3.X R7, R5, UR4, RZ, P1, !PT ;  /* 0x0000000405077c10 */ /* 0x000fe40008ffe4ff */
[----:B------:R-:W-:-:S05]  /*15390*/  F2FP.F16.F32.PACK_AB R3, RZ, R3 ;  /* 0x00000003ff03723e */ /* 0x000fca00000000ff */
[----:B------:R0:W-:Y:S01]  /*153a0*/  @P0 STG.E.U16 desc[UR36][R6.64], R8 ;  /* 0x0000000806000986 */ /* 0x0001e2000c101524 */
[----:B------:R-:W-:-:S03]  /*153b0*/  ISETP.GT.AND P0, PT, R0, 0x1, P2 ;  /* 0x000000010000780c */ /* 0x000fc60001704270 */
[----:B0-----:R-:W3:Y:S10]  /*153c0*/  LDL.LU R8, [R1+0x54] ;  /* 0x0000540001087983 */ /* 0x001ef40000300800 */
[----:B------:R0:W-:Y:S04]  /*153d0*/  @P0 STG.E.U16 desc[UR36][R6.64+0x2], R3 ;  /* 0x0000020306000986 */ /* 0x0001e8000c101524 */
[----:B0-----:R-:W4:Y:S01]  /*153e0*/  LDL.LU R3, [R1+0x10] ;  /* 0x0000100001037983 */ /* 0x001f220000300800 */
[----:B------:R-:W-:Y:S01]  /*153f0*/  ISETP.GT.AND P0, PT, R0, 0x8, P3 ;  /* 0x000000080000780c */ /* 0x000fe20001f04270 */
[----:B----4-:R-:W-:-:S05]  /*15400*/  FMUL R3, R3, R2 ;  /* 0x0000000203037220 */ /* 0x010fca0000400000 */
[----:B------:R-:W-:-:S07]  /*15410*/  F2FP.F16.F32.PACK_AB R3, RZ, R3 ;  /* 0x00000003ff03723e */ /* 0x000fce00000000ff */
        /* <DEDUP_REMOVED lines=78> */
[----:B---3--:R-:W-:-:S05]  /*15900*/  FMUL R8, R8, R2 ;  /* 0x0000000208087220 */ /* 0x008fca0000400000 */
[----:B------:R-:W-:-:S04]  /*15910*/  F2FP.F16.F32.PACK_AB R8, RZ, R8 ;  /* 0x00000008ff08723e */ /* 0x000fc800000000ff */
[----:B------:R-:W-:Y:S01]  /*15920*/  PRMT R10, R8, 0x7610, R10 ;  /* 0x00007610080a7816 */ /* 0x000fe2000000000a */
[----:B----4-:R-:W-:-:S05]  /*15930*/  FMUL R3, R3, R2 ;  /* 0x0000000203037220 */ /* 0x010fca0000400000 */
[----:B------:R-:W-:-:S05]  /*15940*/  F2FP.F16.F32.PACK_AB R3, RZ, R3 ;  /* 0x00000003ff03723e */ /* 0x000fca00000000ff */
[----:B------:R0:W-:Y:S04]  /*15950*/  @P0 STG.E.U16 desc[UR36][R4.64+0x50], R3 ;  /* 0x0000500304000986 */ /* 0x0001e8000c101524 */
[----:B0-----:R-:W3:Y:S01]  /*15960*/  LDL.LU R3, [R1+0x58] ;  /* 0x0000580001037983 */ /* 0x001ee20000300800 */
[C---:B------:R-:W-:Y:S01]  /*15970*/  ISETP.GT.AND P5, PT, R0.reuse, 0x29, P3 ;  /* 0x000000290000780c */ /* 0x040fe20001fa4270 */
[----:B------:R-:W-:Y:S01]  /*15980*/  FMUL R9, R9, R2 ;  /* 0x0000000209097220 */ /* 0x000fe20000400000 */
[C---:B------:R-:W-:Y:S01]  /*15990*/  ISETP.GT.AND P0, PT, R0.reuse, 0x28, P2 ;  /* 0x000000280000780c */ /* 0x040fe20001704270 */
[----:B------:R-:W4:Y:S01]  /*159a0*/  LDL.LU R8, [R1+0x60] ;  /* 0x0000600001087983 */ /* 0x000f220000300800 */
[C---:B------:R-:W-:Y:S02]  /*159b0*/  ISETP.GT.AND P4, PT, R0.reuse, 0x29, P2 ;  /* 0x000000290000780c */ /* 0x040fe40001784270 */
[----:B------:R-:W-:-:S02]  /*159c0*/  ISETP.GT.AND P1, PT, R0, 0x30, P3 ;  /* 0x000000300000780c */ /* 0x000fc40001f24270 */
[----:B------:R-:W-:Y:S01]  /*159d0*/  F2FP.F16.F32.PACK_AB R9, RZ, R9 ;  /* 0x00000009ff09723e */ /* 0x000fe200000000ff */
[-C--:B---3--:R-:W-:Y:S01]  /*159e0*/  FMUL R3, R3, R2.reuse ;  /* 0x0000000203037220 */ /* 0x088fe20000400000 */
[----:B----4-:R-:W-:-:S04]  /*159f0*/  FMUL R8, R8, R2 ;  /* 0x0000000208087220 */ /* 0x010fc80000400000 */
[----:B------:R-:W-:-:S04]  /*15a00*/  F2FP.F16.F32.PACK_AB R3, RZ, R3 ;  /* 0x00000003ff03723e */ /* 0x000fc800000000ff */
[----:B------:R-:W-:Y:S02]  /*15a10*/  PRMT R11, R3, 0x7610, R11 ;  /* 0x00007610030b7816 */ /* 0x000fe4000000000b */
[----:B------:R-:W-:Y:S02]  /*15a20*/  F2FP.F16.F32.PACK_AB R3, RZ, R8 ;  /* 0x00000008ff03723e */ /* 0x000fe400000000ff */
[----:B------:R-:W3:Y:S04]  /*15a30*/  LDL.LU R8, [R1+0x64] ;  /* 0x0000640001087983 */ /* 0x000ee80000300800 */
[----:B------:R0:W-:Y:S04]  /*15a40*/  @P5 STG.E.U16 desc[UR36][R4.64+0x52], R10 ;  /* 0x0000520a04005986 */ /* 0x0001e8000c101524 */
[----:B------:R-:W-:Y:S04]  /*15a50*/  @P0 STG.E.U16 desc[UR36][R6.64+0x50], R11 ;  /* 0x0000500b06000986 */ /* 0x000fe8000c101524 */
[----:B------:R1:W-:Y:S01]  /*15a60*/  @P4 STG.E.U16 desc[UR36][R6.64+0x52], R9 ;  /* 0x0000520906004986 */ /* 0x0003e2000c101524 */
[----:B0-----:R-:W-:-:S03]  /*15a70*/  PRMT R10, R3, 0x7610, R10 ;  /* 0x00007610030a7816 */ /* 0x001fc6000000000a */
[----:B------:R-:W4:Y:S04]  /*15a80*/  LDL.LU R3, [R1+0x68] ;  /* 0x0000680001037983 */ /* 0x000f280000300800 */
[----:B------:R0:W-:Y:S04]  /*15a90*/  @P1 STG.E.U16 desc[UR36][R4.64+0x60], R10 ;  /* 0x0000600a04001986 */ /* 0x0001e8000c101524 */
[----:B-1----:R-:W5:Y:S01]  /*15aa0*/  LDL.LU R9, [R1+0x6c] ;  /* 0x00006c0001097983 */ /* 0x002f620000300800 */
[----:B---3--:R-:W-:-:S05]  /*15ab0*/  FMUL R8, R8, R2 ;  /* 0x0000000208087220 */ /* 0x008fca0000400000 */
[----:B------:R-:W-:-:S04]  /*15ac0*/  F2FP.F16.F32.PACK_AB R8, RZ, R8 ;  /* 0x00000008ff08723e */ /* 0x000fc800000000ff */
[----:B0-----:R-:W-:Y:S02]  /*15ad0*/  PRMT R10, R8, 0x7610, R10 ;  /* 0x00007610080a7816 */ /* 0x001fe4000000000a */
[----:B------:R-:W3:Y:S01]  /*15ae0*/  LDL.LU R8, [R1+0x70] ;  /* 0x0000700001087983 */ /* 0x000ee20000300800 */
[----:B----4-:R-:W-:-:S05]  /*15af0*/  FMUL R3, R3, R2 ;  /* 0x0000000203037220 */ /* 0x010fca0000400000 */
[----:B------:R-:W-:-:S04]  /*15b00*/  F2FP.F16.F32.PACK_AB R3, RZ, R3 ;  /* 0x00000003ff03723e */ /* 0x000fc800000000ff */
[----:B------:R-:W-:Y:S01]  /*15b10*/  PRMT R11, R3, 0x7610, R11 ;  /* 0x00007610030b7816 */ /* 0x000fe2000000000b */
[----:B---3--:R-:W-:-:S05]  /*15b20*/  FMUL R8, R8, R2 ;  /* 0x0000000208087220 */ /* 0x008fca0000400000 */
[----:B------:R-:W-:Y:S02]  /*15b30*/  F2FP.F16.F32.PACK_AB R3, RZ, R8 ;  /* 0x00000008ff03723e */ /* 0x000fe400000000ff */
[----:B------:R-:W3:Y:S01]  /*15b40*/  LDL.LU R8, [R1+0x74] ;  /* 0x0000740001087983 */ /* 0x000ee20000300800 */
[C---:B------:R-:W-:Y:S02]  /*15b50*/  ISETP.GT.AND P0, PT, R0.reuse, 0x31, P3 ;  /* 0x000000310000780c */ /* 0x040fe40001f04270 */
[C---:B------:R-:W-:Y:S02]  /*15b60*/  ISETP.GT.AND P4, PT, R0.reuse, 0x30, P2 ;  /* 0x000000300000780c */ /* 0x040fe40001784270 */
[C---:B------:R-:W-:Y:S02]  /*15b70*/  ISETP.GT.AND P5, PT, R0.reuse, 0x31, P2 ;  /* 0x000000310000780c */ /* 0x040fe400017a4270 */
[----:B------:R-:W-:Y:S01]  /*15b80*/  ISETP.GT.AND P1, PT, R0, 0x38, P3 ;  /* 0x000000380000780c */ /* 0x000fe20001f24270 */
[----:B-----5:R-:W-:-:S05]  /*15b90*/  FMUL R9, R9, R2 ;  /* 0x0000000209097220 */ /* 0x020fca0000400000 */
[----:B------:R-:W-:Y:S01]  /*15ba0*/  F2FP.F16.F32.PACK_AB R9, RZ, R9 ;  /* 0x00000009ff09723e */ /* 0x000fe200000000ff */
        /* <DEDUP_REMOVED lines=11> */
[C---:B------:R-:W-:Y:S02]  /*15c60*/  ISETP.GT.AND P0, PT, R0.reuse, 0x39, P3 ;  /* 0x000000390000780c */ /* 0x040fe40001f04270 */
[----:B------:R-:W-:Y:S01]  /*15c70*/  ISETP.GT.AND P4, PT, R0, 0x38, P2 ;  /* 0x000000380000780c */ /* 0x000fe20001784270 */
[----:B----4-:R-:W-:-:S05]  /*15c80*/  FMUL R3, R3, R2 ;  /* 0x0000000203037220 */ /* 0x010fca0000400000 */
[----:B------:R-:W-:-:S04]  /*15c90*/  F2FP.F16.F32.PACK_AB R3, RZ, R3 ;  /* 0x00000003ff03723e */ /* 0x000fc800000000ff */
[----:B------:R-:W-:Y:S01]  /*15ca0*/  PRMT R11, R3, 0x7610, R11 ;  /* 0x00007610030b7816 */ /* 0x000fe2000000000b */
[----:B------:R0:W-:Y:S04]  /*15cb0*/  @P0 STG.E.U16 desc[UR36][R4.64+0x72], R10 ;  /* 0x0000720a04000986 */ /* 0x0001e8000c101524 */
[----:B------:R1:W-:Y:S01]  /*15cc0*/  @P4 STG.E.U16 desc[UR36][R6.64+0x70], R11 ;  /* 0x0000700b06004986 */ /* 0x0003e2000c101524 */
[----:B---3--:R-:W-:-:S05]  /*15cd0*/  FMUL R8, R8, R2 ;  /* 0x0000000208087220 */ /* 0x008fca0000400000 */
[----:B------:R-:W-:Y:S02]  /*15ce0*/  F2FP.F16.F32.PACK_AB R3, RZ, R8 ;  /* 0x00000008ff03723e */ /* 0x000fe400000000ff */
[----:B------:R-:W3:Y:S02]  /*15cf0*/  LDL.LU R8, [R1+0x88] ;  /* 0x0000880001087983 */ /* 0x000ee40000300800 */
[----:B0-----:R-:W-:Y:S02]  /*15d00*/  PRMT R10, R3, 0x7610, R10 ;  /* 0x00007610030a7816 */ /* 0x001fe4000000000a */
[----:B-1----:R-:W4:Y:S04]  /*15d10*/  LDL.LU R11, [R1+0x94] ;  /* 0x00009400010b7983 */ /* 0x002f280000300800 */
[----:B------:R-:W2:Y:S01]  /*15d20*/  LDL.LU R3, [R1+0x84] ;  /* 0x0000840001037983 */ /* 0x000ea20000300800 */
[----:B------:R-:W-:-:S02]  /*15d30*/  ISETP.GT.AND P5, PT, R0, 0x39, P2 ;  /* 0x000000390000780c */ /* 0x000fc400017a4270 */
[----:B------:R-:W-:Y:S01]  /*15d40*/  ISETP.GT.AND P1, PT, R0, 0x40, P3 ;  /* 0x000000400000780c */ /* 0x000fe20001f24270 */
[----:B-----5:R-:W-:-:S05]  /*15d50*/  FMUL R9, R9, R2 ;  /* 0x0000000209097220 */ /* 0x020fca0000400000 */
[----:B------:R-:W-:-:S05]  /*15d60*/  F2FP.F16.F32.PACK_AB R9, RZ, R9 ;  /* 0x00000009ff09723e */ /* 0x000fca00000000ff */
[----:B------:R0:W-:Y:S04]  /*15d70*/  @P5 STG.E.U16 desc[UR36][R6.64+0x72], R9 ;  /* 0x0000720906005986 */ /* 0x0001e8000c101524 */
[----:B------:R1:W-:Y:S04]  /*15d80*/  @P1 STG.E.U16 desc[UR36][R4.64+0x80], R10 ;  /* 0x0000800a04001986 */ /* 0x0003e8000c101524 */
[----:B0-----:R-:W5:Y:S01]  /*15d90*/  LDL.LU R9, [R1+0x8c] ;  /* 0x00008c0001097983 */ /* 0x001f620000300800 */
[-C--:B---3--:R-:W-:Y:S01]  /*15da0*/  FMUL R8, R8, R2.reuse ;  /* 0x0000000208087220 */ /* 0x088fe20000400000 */
[----:B--2---:R-:W-:-:S05]  /*15db0*/  FMUL R3, R3, R2 ;  /* 0x0000000203037220 */ /* 0x004fca0000400000 */
[----:B-1----:R-:W-:Y:S02]  /*15dc0*/  F2FP.F16.F32.PACK_AB R10, RZ, R3 ;  /* 0x00000003ff0a723e */ /* 0x002fe400000000ff */
[----:B------:R-:W-:Y:S02]  /*15dd0*/  F2FP.F16.F32.PACK_AB R3, RZ, R8 ;  /* 0x00000008ff03723e */ /* 0x000fe400000000ff */
[----:B------:R-:W-:Y:S02]  /*15de0*/  PRMT R8, R10, 0x7610, R8 ;  /* 0x000076100a087816 */ /* 0x000fe40000000008 */
[----:B------:R-:W2:Y:S01]  /*15df0*/  LDL.LU R10, [R1+0x90] ;  /* 0x00009000010a7983 */ /* 0x000ea20000300800 */
[C---:B------:R-:W-:Y:S02]  /*15e00*/  ISETP.GT.AND P0, PT, R0.reuse, 0x41, P3 ;  /* 0x000000410000780c */ /* 0x040fe40001f04270 */
[C---:B------:R-:W-:Y:S02]  /*15e10*/  ISETP.GT.AND P4, PT, R0.reuse, 0x40, P2 ;  /* 0x000000400000780c */ /* 0x040fe40001784270 */
[----:B------:R-:W-:Y:S01]  /*15e20*/  ISETP.GT.AND P5, PT, R0, 0x41, P2 ;  /* 0x000000410000780c */ /* 0x000fe200017a4270 */
[----:B------:R-:W-:Y:S01]  /*15e30*/  FMUL R12, R12, R2 ;  /* 0x000000020c0c7220 */ /* 0x000fe20000400000 */
[----:B------:R-:W-:-:S07]  /*15e40*/  ISETP.GT.AND P1, PT, R0, 0x48, P3 ;  /* 0x000000480000780c */ /* 0x000fce0001f24270 */
[----:B------:R0:W-:Y:S01]  /*15e50*/  @P0 STG.E.U16 desc[UR36][R4.64+0x82], R8 ;  /* 0x0000820804000986 */ /* 0x0001e2000c101524 */
[----:B-----5:R-:W-:Y:S01]  /*15e60*/  FMUL R9, R9, R2 ;  /* 0x0000000209097220 */ /* 0x020fe20000400000 */
[----:B------:R-:W-:Y:S02]  /*15e70*/  F2FP.F16.F32.PACK_AB R12, RZ, R12 ;  /* 0x0000000cff0c723e */ /* 0x000fe400000000ff */
[----:B------:R1:W-:Y:S01]  /*15e80*/  @P4 STG.E.U16 desc[UR36][R6.64+0x80], R3 ;  /* 0x0000800306004986 */ /* 0x0003e2000c101524 */
[----:B------:R-:W-:Y:S02]  /*15e90*/  ISETP.GT.AND P0, PT, R0, 0x49, P3 ;  /* 0x000000490000780c */ /* 0x000fe40001f04270 */
[----:B------:R-:W-:Y:S01]  /*15ea0*/  F2FP.F16.F32.PACK_AB R9, RZ, R9 ;  /* 0x00000009ff09723e */ /* 0x000fe200000000ff */
[-C--:B0-----:R-:W-:Y:S01]  /*15eb0*/  FMUL R8, R235, R2.reuse ;  /* 0x00000002eb087220 */ /* 0x081fe20000400000 */
[----:B----4-:R-:W-:-:S04]  /*15ec0*/  FMUL R11, R11, R2 ;  /* 0x000000020b0b7220 */ /* 0x010fc80000400000 */
[----:B-1----:R-:W-:Y:S02]  /*15ed0*/  F2FP.F16.F32.PACK_AB R3, RZ, R8 ;  /* 0x00000008ff03723e */ /* 0x002fe400000000ff */
[----:B------:R-:W-:Y:S01]  /*15ee0*/  PRMT R8, R12, 0x7610, R8 ;  /* 0x000076100c087816 */ /* 0x000fe20000000008 */
[----:B------:R0:W-:Y:S01]  /*15ef0*/  @P5 STG.E.U16 desc[UR36][R6.64+0x82], R9 ;  /* 0x0000820906005986 */ /* 0x0001e2000c101524 */
[----:B------:R-:W-:Y:S01]  /*15f00*/  PRMT R12, R3, 0x7610, R12 ;  /* 0x00007610030c7816 */ /* 0x000fe2000000000c */
[----:B------:R-:W-:Y:S01]  /*15f10*/  FMUL R3, R233, R2 ;  /* 0x00000002e9037220 */ /* 0x000fe20000400000 */
[C---:B------:R-:W-:Y:S02]  /*15f20*/  ISETP.GT.AND P4, PT, R0.reuse, 0x48, P2 ;  /* 0x000000480000780c */ /* 0x040fe40001784270 */
[----:B------:R-:W-:Y:S02]  /*15f30*/  ISETP.GT.AND P5, PT, R0, 0x49, P2 ;  /* 0x000000490000780c */ /* 0x000fe400017a4270 */
[----:B------:R-:W-:-:S02]  /*15f40*/  F2FP.F16.F32.PACK_AB R11, RZ, R11 ;  /* 0x0000000bff0b723e */ /* 0x000fc400000000ff */
[----:B------:R-:W-:Y:S01]  /*15f50*/  F2FP.F16.F32.PACK_AB R3, RZ, R3 ;  /* 0x00000003ff03723e */ /* 0x000fe200000000ff */
[----:B0-----:R-:W-:-:S05]  /*15f60*/  FMUL R9, R234, R2 ;  /* 0x00000002ea097220 */ /* 0x001fca0000400000 */
[----:B------:R-:W-:-:S04]  /*15f70*/  F2FP.F16.F32.PACK_AB R9, RZ, R9 ;  /* 0x00000009ff09723e */ /* 0x000fc800000000ff */
[----:B------:R-:W-:Y:S01]  /*15f80*/  PRMT R13, R9, 0x7610, R13 ;  /* 0x00007610090d7816 */ /* 0x000fe2000000000d */
[----:B------:R-:W-:-:S05]  /*15f90*/  FMUL R9, R232, R2 ;  /* 0x00000002e8097220 */ /* 0x000fca0000400000 */
[----:B------:R-:W-:Y:S01]  /*15fa0*/  F2FP.F16.F32.PACK_AB R9, RZ, R9 ;  /* 0x00000009ff09723e */ /* 0x000fe200000000ff */
[----:B--2---:R-:W-:-:S05]  /*15fb0*/  FMUL R10, R10, R2 ;  /* 0x000000020a0a7220 */ /* 0x004fca0000400000 */
[----:B------:R-:W-:-:S05]  /*15fc0*/  F2FP.F16.F32.PACK_AB R10, RZ, R10 ;  /* 0x0000000aff0a723e */ /* 0x000fca00000000ff */
[----:B------:R-:W-:Y:S01]  /*15fd0*/  @P1 STG.E.U16 desc[UR36][R4.64+0x90], R10 ;  /* 0x0000900a04001986 */ /* 0x000fe2000c101524 */
[----:B------:R-:W-:-:S03]  /*15fe0*/  ISETP.GT.AND P1, PT, R0, 0x50, P3 ;  /* 0x000000500000780c */ /* 0x000fc60001f24270 */
[----:B------:R0:W-:Y:S01]  /*15ff0*/  @P0 STG.E.U16 desc[UR36][R4.64+0x92], R11 ;  /* 0x0000920b04000986 */ /* 0x0001e2000c101524 */
[----:B------:R-:W-:-:S03]  /*16000*/  ISETP.GT.AND P0, PT, R0, 0x51, P3 ;  /* 0x000000510000780c */ /* 0x000fc60001f04270 */
[----:B------:R-:W-:Y:S01]  /*16010*/  @P4 STG.E.U16 desc[UR36][R6.64+0x90], R8 ;  /* 0x0000900806004986 */ /* 0x000fe2000c101524 */
[----:B------:R-:W-:Y:S02]  /*16020*/  ISETP.GT.AND P4, PT, R0, 0x50, P2 ;  /* 0x000000500000780c */ /* 0x000fe40001784270 */
[----:B0-----:R-:W-:Y:S01]  /*16030*/  PRMT R11, R3, 0x7610, R11 ;  /* 0x00007610030b7816 */ /* 0x001fe2000000000b */
[----:B------:R-:W-:Y:S01]  /*16040*/  FMUL R3, R230, R2 ;  /* 0x00000002e6037220 */ /* 0x000fe20000400000 */
[----:B------:R0:W-:Y:S01]  /*16050*/  @P5 STG.E.U16 desc[UR36][R6.64+0x92], R12 ;  /* 0x0000920c06005986 */ /* 0x0001e2000c101524 */
[----:B------:R-:W-:-:S03]  /*16060*/  ISETP.GT.AND P5, PT, R0, 0x51, P2 ;  /* 0x000000510000780c */ /* 0x000fc600017a4270 */
[----:B------:R-:W-:Y:S01]  /*16070*/  F2FP.F16.F32.PACK_AB R3, RZ, R3 ;  /* 0x00000003ff03723e */ /* 0x000fe200000000ff */
[----:B------:R1:W-:Y:S01]  /*16080*/  @P1 STG.E.U16 desc[UR36][R4.64+0xa0], R13 ;  /* 0x0000a00d04001986 */ /* 0x0003e2000c101524 */
[----:B------:R-:W-:Y:S01]  /*16090*/  FMUL R10, R231, R2 ;  /* 0x00000002e70a7220 */ /* 0x000fe20000400000 */
[----:B------:R-:W-:-:S04]  /*160a0*/  ISETP.GT.AND P1, PT, R0, 0x58, P3 ;  /* 0x000000580000780c */ /* 0x000fc80001f24270 */
[----:B------:R-:W-:Y:S02]  /*160b0*/  F2FP.F16.F32.PACK_AB R10, RZ, R10 ;  /* 0x0000000aff0a723e */ /* 0x000fe400000000ff */
[----:B0-----:R-:W-:Y:S02]  /*160c0*/  PRMT R12, R9, 0x7610, R12 ;  /* 0x00007610090c7816 */ /* 0x001fe4000000000c */
[----:B-1----:R-:W-:Y:S01]  /*160d0*/  PRMT R13, R3, 0x7610, R13 ;  /* 0x00007610030d7816 */ /* 0x002fe2000000000d */
[----:B------:R-:W-:Y:S01]  /*160e0*/  FMUL R3, R229, R2 ;  /* 0x00000002e5037220 */ /* 0x000fe20000400000 */
[----:B------:R-:W-:Y:S04]  /*160f0*/  @P0 STG.E.U16 desc[UR36][R4.64+0xa2], R11 ;  /* 0x0000a20b04000986 */ /* 0x000fe8000c101524 */
[----:B------:R-:W-:Y:S01]  /*16100*/  F2FP.F16.F32.PACK_AB R3, RZ, R3 ;  /* 0x00000003ff03723e */ /* 0x000fe200000000ff */
[----:B------:R-:W-:Y:S04]  /*16110*/  @P4 STG.E.U16 desc[UR36][R6.64+0xa0], R12 ;  /* 0x0000a00c06004986 */ /* 0x000fe8000c101524 */
[----:B------:R0:W-:Y:S01]  /*16120*/  @P5 STG.E.U16 desc[UR36][R6.64+0xa2], R10 ;  /* 0x0000a20a06005986 */ /* 0x0001e2000c101524 */
[----:B------:R-:W-:-:S02]  /*16130*/  ISETP.GT.AND P0, PT, R0, 0x59, P3 ;  /* 0x000000590000780c */ /* 0x000fc40001f04270 */
[----:B0-----:R-:W-:Y:S01]  /*16140*/  PRMT R10, R3, 0x7610, R10 ;  /* 0x00007610030a7816 */ /* 0x001fe2000000000a */
[-C--:B------:R-:W-:Y:S01]  /*16150*/  FMUL R3, R226, R2.reuse ;  /* 0x00000002e2037220 */ /* 0x080fe20000400000 */
[----:B------:R0:W-:Y:S04]  /*16160*/  @P1 STG.E.U16 desc[UR36][R4.64+0xb0], R13 ;  /* 0x0000b00d04001986 */ /* 0x0001e8000c101524 */
[----:B------:R-:W-:Y:S01]  /*16170*/  F2FP.F16.F32.PACK_AB R3, RZ, R3 ;  /* 0x00000003ff03723e */ /* 0x000fe200000000ff */
[-C--:B------:R-:W-:Y:S01]  /*16180*/  FMUL R8, R228, R2.reuse ;  /* 0x00000002e4087220 */ /* 0x080fe20000400000 */
[-C--:B------:R-:W-:Y:S01]  /*16190*/  FMUL R9, R227, R2.reuse ;  /* 0x00000002e3097220 */ /* 0x080fe20000400000 */
[C---:B------:R-:W-:Y:S02]  /*161a0*/  ISETP.GT.AND P4, PT, R0.reuse, 0x58, P2 ;  /* 0x000000580000780c */ /* 0x040fe40001784270 */
[----:B0-----:R-:W-:Y:S01]  /*161b0*/  PRMT R13, R3, 0x7610, R13 ;  /* 0x00007610030d7816 */ /* 0x001fe2000000000d */
[----:B------:R-:W-:Y:S01]  /*161c0*/  FMUL R3, R225, R2 ;  /* 0x00000002e1037220 */ /* 0x000fe20000400000 */
[----:B------:R-:W-:-:S02]  /*161d0*/  ISETP.GT.AND P5, PT, R0, 0x59, P2 ;  /* 0x000000590000780c */ /* 0x000fc400017a4270 */
[----:B------:R-:W-:Y:S02]  /*161e0*/  ISETP.GT.AND P1, PT, R0, 0x60, P3 ;  /* 0x000000600000780c */ /* 0x000fe40001f24270 */
[----:B------:R-:W-:Y:S01]  /*161f0*/  F2FP.F16.F32.PACK_AB R3, RZ, R3 ;  /* 0x00000003ff03723e */ /* 0x000fe200000000ff */
[----:B------:R0:W-:Y:S01]  /*16200*/  @P0 STG.E.U16 desc[UR36][R4.64+0xb2], R10 ;  /* 0x0000b20a04000986 */ /* 0x0001e2000c101524 */
[----:B------:R-:W-:Y:S02]  /*16210*/  F2FP.F16.F32.PACK_AB R8, RZ, R8 ;  /* 0x00000008ff08723e */ /* 0x000fe400000000ff */
[----:B------:R-:W-:Y:S02]  /*16220*/  F2FP.F16.F32.PACK_AB R9, RZ, R9 ;  /* 0x00000009ff09723e */ /* 0x000fe400000000ff */
[----:B------:R-:W-:Y:S02]  /*16230*/  PRMT R11, R8, 0x7610, R11 ;  /* 0x00007610080b7816 */ /* 0x000fe4000000000b */
[----:B------:R-:W-:-:S02]  /*16240*/  PRMT R12, R9, 0x7610, R12 ;  /* 0x00007610090c7816 */ /* 0x000fc4000000000c */
[----:B0-----:R-:W-:Y:S01]  /*16250*/  PRMT R10, R3, 0x7610, R10 ;  /* 0x00007610030a7816 */ /* 0x001fe2000000000a */
[-C--:B------:R-:W-:Y:S01]  /*16260*/  FMUL R3, R222, R2.reuse ;  /* 0x00000002de037220 */ /* 0x080fe20000400000 */
[----:B------:R-:W-:Y:S01]  /*16270*/  ISETP.GT.AND P0, PT, R0, 0x61, P3 ;  /* 0x000000610000780c */ /* 0x000fe20001f04270 */
[----:B------:R-:W-:Y:S03]  /*16280*/  @P4 STG.E.U16 desc[UR36][R6.64+0xb0], R11 ;  /* 0x0000b00b06004986 */ /* 0x000fe6000c101524 */
[----:B------:R-:W-:Y:S01]  /*16290*/  F2FP.F16.F32.PACK_AB R3, RZ, R3 ;  /* 0x00000003ff03723e */ /* 0x000fe200000000ff */
[----:B------:R-:W-:Y:S04]  /*162a0*/  @P5 STG.E.U16 desc[UR36][R6.64+0xb2], R12 ;  /* 0x0000b20c06005986 */ /* 0x000fe8000c101524 */
[----:B------:R0:W-:Y:S01]  /*162b0*/  @P1 STG.E.U16 desc[UR36][R4.64+0xc0], R13 ;  /* 0x0000c00d04001986 */ /* 0x0001e2000c101524 */
[-C--:B------:R-:W-:Y:S01]  /*162c0*/  FMUL R8, R224, R2.reuse ;  /* 0x00000002e0087220 */ /* 0x080fe20000400000 */
[----:B------:R-:W-:Y:S01]  /*162d0*/  FMUL R9, R223, R2 ;  /* 0x00000002df097220 */ /* 0x000fe20000400000 */
[----:B------:R-:W-:-:S02]  /*162e0*/  ISETP.GT.AND P4, PT, R0, 0x60, P2 ;  /* 0x000000600000780c */ /* 0x000fc40001784270 */
[C---:B------:R-:W-:Y:S02]  /*162f0*/  ISETP.GT.AND P5, PT, R0.reuse, 0x61, P2 ;  /* 0x000000610000780c */ /* 0x040fe400017a4270 */
[----:B0-----:R-:W-:Y:S01]  /*16300*/  PRMT R13, R3, 0x7610, R13 ;  /* 0x00007610030d7816 */ /* 0x001fe2000000000d */
[----:B------:R-:W-:Y:S01]  /*16310*/  FMUL R3, R221, R2 ;  /* 0x00000002dd037220 */ /* 0x000fe20000400000 */
[----:B------:R-:W-:Y:S01]  /*16320*/  ISETP.GT.AND P1, PT, R0, 0x68, P3 ;  /* 0x000000680000780c */ /* 0x000fe20001f24270 */
[----:B------:R0:W-:Y:S01]  /*16330*/  @P0 STG.E.U16 desc[UR36][R4.64+0xc2], R10 ;  /* 0x0000c20a04000986 */ /* 0x0001e2000c101524 */
[----:B------:R-:W-:Y:S02]  /*16340*/  F2FP.F16.F32.PACK_AB R8, RZ, R8 ;  /* 0x00000008ff08723e */ /* 0x000fe400000000ff */
[----:B------:R-:W-:Y:S02]  /*16350*/  F2FP.F16.F32.PACK_AB R3, RZ, R3 ;  /* 0x00000003ff03723e */ /* 0x000fe400000000ff */
[----:B------:R-:W-:-:S02]  /*16360*/  F2FP.F16.F32.PACK_AB R9, RZ, R9 ;  /* 0x00000009ff09723e */ /* 0x000fc400000000ff */
[----:B------:R-:W-:Y:S02]  /*16370*/  PRMT R11, R8, 0x7610, R11 ;  /* 0x00007610080b7816 */ /* 0x000fe4000000000b */
[----:B------:R-:W-:Y:S02]  /*16380*/  PRMT R12, R9, 0x7610, R12 ;  /* 0x00007610090c7816 */ /* 0x000fe4000000000c */
        /* <DEDUP_REMOVED lines=285> */
[----:B------:R-:W-:Y:S01]  /*17560*/  @P5 STG.E.U16 desc[UR36][R6.64+0x1a2], R12 ;  /* 0x0001a20c06005986 */ /* 0x000fe2000c101524 */
[-C--:B------:R-:W-:Y:S01]  /*17570*/  FMUL R8, R164, R2.reuse ;  /* 0x00000002a4087220 */ /* 0x080fe20000400000 */
[----:B------:R-:W-:Y:S01]  /*17580*/  FMUL R9, R163, R2 ;  /* 0x00000002a3097220 */ /* 0x000fe20000400000 */
[C---:B------:R-:W-:Y:S01]  /*17590*/  ISETP.GT.AND P4, PT, R0.reuse, 0xd8, P2 ;  /* 0x000000d80000780c */ /* 0x040fe20001784270 */
[----:B------:R0:W-:Y:S01]  /*175a0*/  @P1 STG.E.U16 desc[UR36][R4.64+0x1b0], R13 ;  /* 0x0001b00d04001986 */ /* 0x0001e2000c101524 */
[----:B------:R-:W-:-:S02]  /*175b0*/  ISETP.GT.AND P5, PT, R0, 0xd9, P2 ;  /* 0x000000d90000780c */ /* 0x000fc400017a4270 */
[----:B------:R-:W-:Y:S02]  /*175c0*/  ISETP.GT.AND P1, PT, R0, 0xe0, P3 ;  /* 0x000000e00000780c */ /* 0x000fe40001f24270 */
[----:B------:R-:W-:Y:S02]  /*175d0*/  F2FP.F16.F32.PACK_AB R8, RZ, R8 ;  /* 0x00000008ff08723e */ /* 0x000fe400000000ff */
[----:B------:R-:W-:Y:S02]  /*175e0*/  F2FP.F16.F32.PACK_AB R9, RZ, R9 ;  /* 0x00000009ff09723e */ /* 0x000fe400000000ff */
[----:B0-----:R-:W-:Y:S01]  /*175f0*/  PRMT R13, R3, 0x7610, R13 ;  /* 0x00007610030d7816 */ /* 0x001fe2000000000d */
[----:B------:R-:W-:Y:S01]  /*17600*/  FMUL R3, R161, R2 ;  /* 0x00000002a1037220 */ /* 0x000fe20000400000 */
[----:B------:R-:W-:Y:S01]  /*17610*/  PRMT R11, R8, 0x7610, R11 ;  /* 0x00007610080b7816 */ /* 0x000fe2000000000b */
[----:B------:R0:W-:Y:S03]  /*17620*/  @P0 STG.E.U16 desc[UR36][R4.64+0x1b2], R10 ;  /* 0x0001b20a04000986 */ /* 0x0001e6000c101524 */
[----:B------:R-:W-:-:S02]  /*17630*/  F2FP.F16.F32.PACK_AB R3, RZ, R3 ;  /* 0x00000003ff03723e */ /* 0x000fc400000000ff */
[----:B------:R-:W-:Y:S01]  /*17640*/  PRMT R12, R9, 0x7610, R12 ;  /* 0x00007610090c7816 */ /* 0x000fe2000000000c */
[----:B------:R-:W-:Y:S01]  /*17650*/  @P4 STG.E.U16 desc[UR36][R6.64+0x1b0], R11 ;  /* 0x0001b00b06004986 */ /* 0x000fe2000c101524 */
[-C--:B------:R-:W-:Y:S01]  /*17660*/  FMUL R8, R160, R2.reuse ;  /* 0x00000002a0087220 */ /* 0x080fe20000400000 */
[----:B------:R-:W-:Y:S02]  /*17670*/  ISETP.GT.AND P0, PT, R0, 0xe1, P3 ;  /* 0x000000e10000780c */ /* 0x000fe40001f04270 */
[----:B0-----:R-:W-:Y:S01]  /*17680*/  PRMT R10, R3, 0x7610, R10 ;  /* 0x00007610030a7816 */ /* 0x001fe2000000000a */
[-C--:B------:R-:W-:Y:S01]  /*17690*/  FMUL R3, R158, R2.reuse ;  /* 0x000000029e037220 */ /* 0x080fe20000400000 */
[----:B------:R-:W-:Y:S01]  /*176a0*/  @P5 STG.E.U16 desc[UR36][R6.64+0x1b2], R12 ;  /* 0x0001b20c06005986 */ /* 0x000fe2000c101524 */
[----:B------:R-:W-:Y:S01]  /*176b0*/  FMUL R9, R159, R2 ;  /* 0x000000029f097220 */ /* 0x000fe20000400000 */
[C---:B------:R-:W-:Y:S02]  /*176c0*/  ISETP.GT.AND P4, PT, R0.reuse, 0xe0, P2 ;  /* 0x000000e00000780c */ /* 0x040fe40001784270 */
[----:B------:R0:W-:Y:S01]  /*176d0*/  @P1 STG.E.U16 desc[UR36][R4.64+0x1c0], R13 ;  /* 0x0001c00d04001986 */ /* 0x0001e2000c101524 */
[----:B------:R-:W-:-:S02]  /*176e0*/  ISETP.GT.AND P5, PT, R0, 0xe1, P2 ;  /* 0x000000e10000780c */ /* 0x000fc400017a4270 */
[----:B------:R-:W-:Y:S02]  /*176f0*/  ISETP.GT.AND P1, PT, R0, 0xe8, P3 ;  /* 0x000000e80000780c */ /* 0x000fe40001f24270 */
[----:B------:R-:W-:Y:S02]  /*17700*/  F2FP.F16.F32.PACK_AB R3, RZ, R3 ;  /* 0x00000003ff03723e */ /* 0x000fe400000000ff */
[----:B------:R-:W-:Y:S02]  /*17710*/  F2FP.F16.F32.PACK_AB R8, RZ, R8 ;  /* 0x00000008ff08723e */ /* 0x000fe400000000ff */
[----:B------:R-:W-:Y:S02]  /*17720*/  F2FP.F16.F32.PACK_AB R9, RZ, R9 ;  /* 0x00000009ff09723e */ /* 0x000fe400000000ff */
[----:B0-----:R-:W-:Y:S01]  /*17730*/  PRMT R13, R3, 0x7610, R13 ;  /* 0x00007610030d7816 */ /* 0x001fe2000000000d */
[----:B------:R-:W-:Y:S01]  /*17740*/  FMUL R3, R157, R2 ;  /* 0x000000029d037220 */ /* 0x000fe20000400000 */
[----:B------:R-:W-:-:S02]  /*17750*/  PRMT R11, R8, 0x7610, R11 ;  /* 0x00007610080b7816 */ /* 0x000fc4000000000b */
[----:B------:R-:W-:Y:S01]  /*17760*/  PRMT R12, R9, 0x7610, R12 ;  /* 0x00007610090c7816 */ /* 0x000fe2000000000c */
[----:B------:R0:W-:Y:S01]  /*17770*/  @P0 STG.E.U16 desc[UR36][R4.64+0x1c2], R10 ;  /* 0x0001c20a04000986 */ /* 0x0001e2000c101524 */
[----:B------:R-:W-:Y:S01]  /*17780*/  F2FP.F16.F32.PACK_AB R3, RZ, R3 ;  /* 0x00000003ff03723e */ /* 0x000fe200000000ff */
[----:B------:R-:W-:Y:S02]  /*17790*/  FMUL R8, R156, R2 ;  /* 0x000000029c087220 */ /* 0x000fe40000400000 */
[----:B------:R1:W-:Y:S01]  /*177a0*/  @P4 STG.E.U16 desc[UR36][R6.64+0x1c0], R11 ;  /* 0x0001c00b06004986 */ /* 0x0003e2000c101524 */
[----:B------:R-:W-:-:S03]  /*177b0*/  ISETP.GT.AND P0, PT, R0, 0xe9, P3 ;  /* 0x000000e90000780c */ /* 0x000fc60001f04270 */
[----:B------:R-:W-:Y:S01]  /*177c0*/  @P5 STG.E.U16 desc[UR36][R6.64+0x1c2], R12 ;  /* 0x0001c20c06005986 */ /* 0x000fe2000c101524 */
[----:B------:R-:W-:-:S03]  /*177d0*/  ISETP.GT.AND P4, PT, R0, 0xe9, P2 ;  /* 0x000000e90000780c */ /* 0x000fc60001784270 */
[----:B------:R2:W-:Y:S01]  /*177e0*/  @P1 STG.E.U16 desc[UR36][R4.64+0x1d0], R13 ;  /* 0x0001d00d04001986 */ /* 0x0005e2000c101524 */
[----:B------:R-:W-:Y:S02]  /*177f0*/  ISETP.GT.AND P1, PT, R0, 0xe8, P2 ;  /* 0x000000e80000780c */ /* 0x000fe40001724270 */
[----:B0-----:R-:W-:Y:S01]  /*17800*/  PRMT R10, R3, 0x7610, R10 ;  /* 0x00007610030a7816 */ /* 0x001fe2000000000a */
[-C--:B------:R-:W-:Y:S01]  /*17810*/  FMUL R3, R154, R2.reuse ;  /* 0x000000029a037220 */ /* 0x080fe20000400000 */
[----:B------:R-:W-:Y:S01]  /*17820*/  ISETP.GT.AND P5, PT, R0, 0xf0, P3 ;  /* 0x000000f00000780c */ /* 0x000fe20001fa4270 */
[----:B------:R-:W-:Y:S01]  /*17830*/  FMUL R9, R155, R2 ;  /* 0x000000029b097220 */ /* 0x000fe20000400000 */
[----:B------:R-:W-:Y:S02]  /*17840*/  F2FP.F16.F32.PACK_AB R8, RZ, R8 ;  /* 0x00000008ff08723e */ /* 0x000fe400000000ff */
[----:B------:R-:W-:Y:S02]  /*17850*/  F2FP.F16.F32.PACK_AB R3, RZ, R3 ;  /* 0x00000003ff03723e */ /* 0x000fe400000000ff */
[----:B-1----:R-:W-:-:S02]  /*17860*/  PRMT R11, R8, 0x7610, R11 ;  /* 0x00007610080b7816 */ /* 0x002fc4000000000b */
[----:B------:R-:W-:Y:S02]  /*17870*/  F2FP.F16.F32.PACK_AB R9, RZ, R9 ;  /* 0x00000009ff09723e */ /* 0x000fe400000000ff */
[----:B--2---:R-:W-:Y:S01]  /*17880*/  PRMT R13, R3, 0x7610, R13 ;  /* 0x00007610030d7816 */ /* 0x004fe2000000000d */
[----:B------:R-:W-:Y:S01]  /*17890*/  @P0 STG.E.U16 desc[UR36][R4.64+0x1d2], R10 ;  /* 0x0001d20a04000986 */ /* 0x000fe2000c101524 */
[----:B------:R-:W-:-:S03]  /*178a0*/  FMUL R3, R23, R2 ;  /* 0x0000000217037220 */ /* 0x000fc60000400000 */
[----:B------:R-:W-:Y:S04]  /*178b0*/  @P1 STG.E.U16 desc[UR36][R6.64+0x1d0], R11 ;  /* 0x0001d00b06001986 */ /* 0x000fe8000c101524 */
[----:B------:R0:W-:Y:S01]  /*178c0*/  @P4 STG.E.U16 desc[UR36][R6.64+0x1d2], R9 ;  /* 0x0001d20906004986 */ /* 0x0001e2000c101524 */
[----:B------:R-:W-:-:S03]  /*178d0*/  ISETP.GT.AND P4, PT, R0, 0xf0, P2 ;  /* 0x000000f00000780c */ /* 0x000fc60001784270 */
[----:B------:R-:W-:Y:S01]  /*178e0*/  @P5 STG.E.U16 desc[UR36][R4.64+0x1e0], R13 ;  /* 0x0001e00d04005986 */ /* 0x000fe2000c101524 */
[----:B------:R-:W-:Y:S01]  /*178f0*/  ISETP.GT.AND P5, PT, R0, 0xf1, P3 ;  /* 0x000000f10000780c */ /* 0x000fe20001fa4270 */
[----:B------:R-:W-:Y:S01]  /*17900*/  FMUL R8, R22, R2 ;  /* 0x0000000216087220 */ /* 0x000fe20000400000 */
[----:B------:R-:W-:-:S04]  /*17910*/  F2FP.F16.F32.PACK_AB R3, RZ, R3 ;  /* 0x00000003ff03723e */ /* 0x000fc800000000ff */
[----:B------:R-:W-:Y:S02]  /*17920*/  PRMT R14, R3, 0x7610, R14 ;  /* 0x00007610030e7816 */ /* 0x000fe4000000000e */
[----:B------:R-:W-:Y:S01]  /*17930*/  F2FP.F16.F32.PACK_AB R12, RZ, R8 ;  /* 0x00000008ff0c723e */ /* 0x000fe200000000ff */
[----:B0-----:R-:W-:-:S04]  /*17940*/  FMUL R9, R19, R2 ;  /* 0x0000000213097220 */ /* 0x001fc80000400000 */
[----:B------:R-:W-:Y:S01]  /*17950*/  @P5 STG.E.U16 desc[UR36][R4.64+0x1e2], R14 ;  /* 0x0001e20e04005986 */ /* 0x000fe2000c101524 */
[----:B------:R-:W-:-:S03]  /*17960*/  ISETP.GT.AND P5, PT, R0, 0xf8, P3 ;  /* 0x000000f80000780c */ /* 0x000fc60001fa4270 */
[----:B------:R0:W-:Y:S01]  /*17970*/  @P4 STG.E.U16 desc[UR36][R6.64+0x1e0], R12 ;  /* 0x0001e00c06004986 */ /* 0x0001e2000c101524 */
[C---:B------:R-:W-:Y:S01]  /*17980*/  ISETP.GT.AND P4, PT, R0.reuse, 0xf1, P2 ;  /* 0x000000f10000780c */ /* 0x040fe20001784270 */
[-C--:B------:R-:W-:Y:S01]  /*17990*/  FMUL R11, R21, R2.reuse ;  /* 0x00000002150b7220 */ /* 0x080fe20000400000 */
[----:B------:R-:W-:Y:S01]  /*179a0*/  ISETP.GT.AND P3, PT, R0, 0xf9, P3 ;  /* 0x000000f90000780c */ /* 0x000fe20001f64270 */
[-C--:B------:R-:W-:Y:S01]  /*179b0*/  FMUL R10, R20, R2.reuse ;  /* 0x00000002140a7220 */ /* 0x080fe20000400000 */
[----:B------:R-:W-:Y:S01]  /*179c0*/  USHF.L.U32 UR12, UR8, 0x8, URZ ;  /* 0x00000008080c7899 */ /* 0x000fe2000800063f */
[----:B------:R-:W-:Y:S01]  /*179d0*/  FMUL R8, R18, R2 ;  /* 0x0000000212087220 */ /* 0x000fe20000400000 */
[----:B------:R-:W-:Y:S02]  /*179e0*/  F2FP.F16.F32.PACK_AB R9, RZ, R9 ;  /* 0x00000009ff09723e */ /* 0x000fe400000000ff */
[----:B------:R-:W-:Y:S01]  /*179f0*/  F2FP.F16.F32.PACK_AB R11, RZ, R11 ;  /* 0x0000000bff0b723e */ /* 0x000fe200000000ff */
[----:B------:R-:W-:Y:S01]  /*17a00*/  USHF.L.U64.HI UR11, UR8, 0x8, UR9 ;  /* 0x00000008080b7899 */ /* 0x000fe20008010209 */
[----:B------:R-:W-:-:S02]  /*17a10*/  F2FP.F16.F32.PACK_AB R10, RZ, R10 ;  /* 0x0000000aff0a723e */ /* 0x000fc400000000ff */
[----:B0-----:R-:W-:Y:S01]  /*17a20*/  PRMT R12, R9, 0x7610, R12 ;  /* 0x00007610090c7816 */ /* 0x001fe2000000000c */
[----:B------:R-:W-:Y:S01]  /*17a30*/  IMAD.U32 R9, RZ, RZ, UR12 ;  /* 0x0000000cff097e24 */ /* 0x000fe2000f8e00ff */
[----:B------:R-:W-:Y:S01]  /*17a40*/  F2FP.F16.F32.PACK_AB R8, RZ, R8 ;  /* 0x00000008ff08723e */ /* 0x000fe200000000ff */
[----:B------:R0:W-:Y:S01]  /*17a50*/  @P4 STG.E.U16 desc[UR36][R6.64+0x1e2], R11 ;  /* 0x0001e20b06004986 */ /* 0x0001e2000c101524 */
[----:B------:R-:W-:Y:S02]  /*17a60*/  ISETP.GT.AND P1, PT, R153, 0x80, PT ;  /* 0x000000809900780c */ /* 0x000fe40003f24270 */
[----:B------:R-:W-:Y:S01]  /*17a70*/  PRMT R13, R8, 0x7610, R13 ;  /* 0x00007610080d7816 */ /* 0x000fe2000000000d */
[----:B------:R-:W-:Y:S04]  /*17a80*/  @P5 STG.E.U16 desc[UR36][R4.64+0x1f0], R10 ;  /* 0x0001f00a04005986 */ /* 0x000fe8000c101524 */
[----:B------:R1:W-:Y:S01]  /*17a90*/  @P3 STG.E.U16 desc[UR36][R4.64+0x1f2], R12 ;  /* 0x0001f20c04003986 */ /* 0x0003e2000c101524 */
[----:B------:R-:W-:-:S02]  /*17aa0*/  IADD3 R8, P3, P5, R4, UR5, R9 ;  /* 0x0000000504087c10 */ /* 0x000fc4000fd7e009 */
[----:B0-----:R-:W-:Y:S02]  /*17ab0*/  MOV R11, UR11 ;  /* 0x0000000b000b7c02 */ /* 0x001fe40008000f00 */
[C---:B------:R-:W-:Y:S02]  /*17ac0*/  ISETP.GT.AND P4, PT, R0.reuse, 0xf8, P2 ;  /* 0x000000f80000780c */ /* 0x040fe40001784270 */
[C---:B------:R-:W-:Y:S02]  /*17ad0*/  ISETP.GT.AND P2, PT, R0.reuse, 0xf9, P2 ;  /* 0x000000f90000780c */ /* 0x040fe40001744270 */
[----:B------:R-:W-:Y:S02]  /*17ae0*/  IADD3.X R9, R5, UR4, R11, P3, P5 ;  /* 0x0000000405097c10 */ /* 0x000fe40009fea40b */
[----:B------:R-:W-:Y:S01]  /*17af0*/  ISETP.GT.AND P3, PT, R0, 0x1, P1 ;  /* 0x000000010000780c */ /* 0x000fe20000f64270 */
[-C--:B------:R-:W-:Y:S01]  /*17b00*/  FMUL R3, R15, R2.reuse ;  /* 0x000000020f037220 */ /* 0x080fe20000400000 */
[----:B------:R-:W-:Y:S01]  /*17b10*/  FMUL R25, R25, R2 ;  /* 0x0000000219197220 */ /* 0x000fe20000400000 */
[----:B-1----:R-:W-:-:S03]  /*17b20*/  IADD3 R4, P5, R4, UR12, RZ ;  /* 0x0000000c04047c10 */ /* 0x002fc6000ffbe0ff */
[----:B------:R-:W-:Y:S02]  /*17b30*/  F2FP.F16.F32.PACK_AB R3, RZ, R3 ;  /* 0x00000003ff03723e */ /* 0x000fe400000000ff */
[----:B------:R-:W-:Y:S02]  /*17b40*/  F2FP.F16.F32.PACK_AB R25, RZ, R25 ;  /* 0x00000019ff19723e */ /* 0x000fe400000000ff */
[----:B------:R-:W-:Y:S01]  /*17b50*/  IADD3.X R5, R5, UR11, RZ, P5, !PT ;  /* 0x0000000b05057c10 */ /* 0x000fe2000affe4ff */
[----:B------:R-:W-:Y:S01]  /*17b60*/  @P4 STG.E.U16 desc[UR36][R6.64+0x1f0], R13 ;  /* 0x0001f00d06004986 */ /* 0x000fe2000c101524 */
[----:B------:R-:W-:-:S03]  /*17b70*/  ISETP.GT.AND P0, PT, R153, 0x88, PT ;  /* 0x000000889900780c */ /* 0x000fc60003f04270 */
[----:B------:R0:W-:Y:S01]  /*17b80*/  @P2 STG.E.U16 desc[UR36][R6.64+0x1f2], R3 ;  /* 0x0001f20306002986 */ /* 0x0001e2000c101524 */
[----:B------:R-:W-:-:S03]  /*17b90*/  ISETP.GT.AND P4, PT, R0, RZ, P1 ;  /* 0x000000ff0000720c */ /* 0x000fc60000f84270 */
[----:B------:R-:W-:Y:S01]  /*17ba0*/  @P3 STG.E.U16 desc[UR36][R4.64+0x2], R25 ;  /* 0x0000021904003986 */ /* 0x000fe2000c101524 */
[----:B------:R-:W-:Y:S02]  /*17bb0*/  IADD3 R10, P3, R4, UR5, RZ ;  /* 0x00000005040a7c10 */ /* 0x000fe4000ff7e0ff */
[----:B------:R-:W-:Y:S01]  /*17bc0*/  ISETP.GT.AND P2, PT, R0, RZ, P0 ;  /* 0x000000ff0000720c */ /* 0x000fe20000744270 */
[-C--:B------:R-:W-:Y:S01]  /*17bd0*/  FMUL R24, R24, R2.reuse ;  /* 0x0000000218187220 */ /* 0x080fe20000400000 */
[-C--:B------:R-:W-:Y:S01]  /*17be0*/  FMUL R26, R26, R2.reuse ;  /* 0x000000021a1a7220 */ /* 0x080fe20000400000 */
[C---:B------:R-:W-:Y:S02]  /*17bf0*/  ISETP.GT.AND P5, PT, R0.reuse, 0x1, P0 ;  /* 0x000000010000780c */ /* 0x040fe400007a4270 */
[----:B------:R-:W-:Y:S02]  /*17c00*/  IADD3.X R11, R5, UR4, RZ, P3, !PT ;  /* 0x00000004050b7c10 */ /* 0x000fe40009ffe4ff */
[----:B------:R-:W-:Y:S01]  /*17c10*/  ISETP.GT.AND P3, PT, R0, 0x9, P1 ;  /* 0x000000090000780c */ /* 0x000fe20000f64270 */
[-C--:B------:R-:W-:Y:S01]  /*17c20*/  FMUL R27, R27, R2.reuse ;  /* 0x000000021b1b7220 */ /* 0x080fe20000400000 */
[----:B------:R-:W-:Y:S01]  /*17c30*/  FMUL R29, R29, R2 ;  /* 0x000000021d1d7220 */ /* 0x000fe20000400000 */
[----:B------:R-:W-:-:S02]  /*17c40*/  F2FP.F16.F32.PACK_AB R24, RZ, R24 ;  /* 0x00000018ff18723e */ /* 0x000fc400000000ff */
[----:B------:R-:W-:Y:S02]  /*17c50*/  F2FP.F16.F32.PACK_AB R26, RZ, R26 ;  /* 0x0000001aff1a723e */ /* 0x000fe400000000ff */
[----:B------:R-:W-:Y:S01]  /*17c60*/  F2FP.F16.F32.PACK_AB R27, RZ, R27 ;  /* 0x0000001bff1b723e */ /* 0x000fe200000000ff */
[----:B------:R-:W-:Y:S01]  /*17c70*/  @P4 STG.E.U16 desc[UR36][R4.64], R24 ;  /* 0x0000001804004986 */ /* 0x000fe2000c101524 */
[----:B------:R-:W-:Y:S02]  /*17c80*/  F2FP.F16.F32.PACK_AB R29, RZ, R29 ;  /* 0x0000001dff1d723e */ /* 0x000fe400000000ff */
[C---:B------:R-:W-:Y:S01]  /*17c90*/  ISETP.GT.AND P4, PT, R0.reuse, 0x8, P1 ;  /* 0x000000080000780c */ /* 0x040fe20000f84270 */
[----:B------:R-:W-:Y:S01]  /*17ca0*/  @P2 STG.E.U16 desc[UR36][R10.64], R26 ;  /* 0x0000001a0a002986 */ /* 0x000fe2000c101524 */
[----:B------:R-:W-:Y:S01]  /*17cb0*/  ISETP.GT.AND P2, PT, R0, 0x8, P0 ;  /* 0x000000080000780c */ /* 0x000fe20000744270 */
[-C--:B------:R-:W-:Y:S01]  /*17cc0*/  FMUL R28, R28, R2.reuse ;  /* 0x000000021c1c7220 */ /* 0x080fe20000400000 */
[----:B------:R-:W-:Y:S01]  /*17cd0*/  FMUL R30, R30, R2 ;  /* 0x000000021e1e7220 */ /* 0x000fe20000400000 */
[----:B------:R-:W-:Y:S01]  /*17ce0*/  @P5 STG.E.U16 desc[UR36][R10.64+0x2], R27 ;  /* 0x0000021b0a005986 */ /* 0x000fe2000c101524 */
[----:B------:R-:W-:-:S03]  /*17cf0*/  ISETP.GT.AND P5, PT, R0, 0x9, P0 ;  /* 0x000000090000780c */ /* 0x000fc600007a4270 */
[----:B------:R-:W-:Y:S01]  /*17d00*/  @P3 STG.E.U16 desc[UR36][R4.64+0x12], R29 ;  /* 0x0000121d04003986 */ /* 0x000fe2000c101524 */
[----:B0-----:R-:W-:Y:S02]  /*17d10*/  IADD3 R6, P3, R4, UR5, RZ ;  /* 0x0000000504067c10 */ /* 0x001fe4000ff7e0ff */
[----:B------:R-:W-:Y:S01]  /*17d20*/  F2FP.F16.F32.PACK_AB R28, RZ, R28 ;  /* 0x0000001cff1c723e */ /* 0x000fe200000000ff */
[----:B------:R-:W-:Y:S01]  /*17d30*/  FMUL R31, R31, R2 ;  /* 0x000000021f1f7220 */ /* 0x000fe20000400000 */
[----:B------:R-:W-:Y:S02]  /*17d40*/  F2FP.F16.F32.PACK_AB R30, RZ, R30 ;  /* 0x0000001eff1e723e */ /* 0x000fe400000000ff */
[----:B------:R-:W-:Y:S01]  /*17d50*/  IADD3.X R7, R5, UR4, RZ, P3, !PT ;  /* 0x0000000405077c10 */ /* 0x000fe20009ffe4ff */
[----:B------:R-:W-:Y:S01]  /*17d60*/  @P4 STG.E.U16 desc[UR36][R4.64+0x10], R28 ;  /* 0x0000101c04004986 */ /* 0x000fe2000c101524 */
[----:B------:R-:W-:-:S03]  /*17d70*/  F2FP.F16.F32.PACK_AB R31, RZ, R31 ;  /* 0x0000001fff1f723e */ /* 0x000fc600000000ff */
[----:B------:R0:W-:Y:S01]  /*17d80*/  @P2 STG.E.U16 desc[UR36][R6.64+0x10], R30 ;  /* 0x0000101e06002986 */ /* 0x0001e2000c101524 */
[C---:B------:R-:W-:Y:S02]  /*17d90*/  ISETP.GT.AND P2, PT, R0.reuse, 0x10, P0 ;  /* 0x000000100000780c */ /* 0x040fe40000744270 */
[C---:B------:R-:W-:Y:S01]  /*17da0*/  ISETP.GT.AND P4, PT, R0.reuse, 0x10, P1 ;  /* 0x000000100000780c */ /* 0x040fe20000f84270 */
[----:B------:R-:W-:Y:S01]  /*17db0*/  @P5 STG.E.U16 desc[UR36][R8.64+0x12], R31 ;  /* 0x0000121f08005986 */ /* 0x000fe2000c101524 */
[----:B------:R-:W-:Y:S01]  /*17dc0*/  ISETP.GT.AND P3, PT, R0, 0x11, P1 ;  /* 0x000000110000780c */ /* 0x000fe20000f64270 */
[-C--:B------:R-:W-:Y:S01]  /*17dd0*/  FMUL R32, R32, R2.reuse ;  /* 0x0000000220207220 */ /* 0x080fe20000400000 */
[----:B------:R-:W-:Y:S01]  /*17de0*/  ISETP.GT.AND P5, PT, R0, 0x11, P0 ;  /* 0x000000110000780c */ /* 0x000fe200007a4270 */
[-C--:B------:R-:W-:Y:S01]  /*17df0*/  FMUL R33, R33, R2.reuse ;  /* 0x0000000221217220 */ /* 0x080fe20000400000 */
[----:B------:R-:W-:Y:S02]  /*17e00*/  FMUL R34, R34, R2 ;  /* 0x0000000222227220 */ /* 0x000fe40000400000 */
[----:B------:R-:W-:-:S02]  /*17e10*/  F2FP.F16.F32.PACK_AB R32, RZ, R32 ;  /* 0x00000020ff20723e */ /* 0x000fc400000000ff */
[----:B------:R-:W-:Y:S01]  /*17e20*/  F2FP.F16.F32.PACK_AB R33, RZ, R33 ;  /* 0x00000021ff21723e */ /* 0x000fe200000000ff */
[----:B0-----:R-:W-:Y:S01]  /*17e30*/  @P2 IMAD.MOV.U32 R6, RZ, RZ, R8 ;  /* 0x000000ffff062224 */ /* 0x001fe200078e0008 */
[----:B------:R-:W-:Y:S01]  /*17e40*/  F2FP.F16.F32.PACK_AB R34, RZ, R34 ;  /* 0x00000022ff22723e */ /* 0x000fe200000000ff */
[----:B------:R-:W-:Y:S02]  /*17e50*/  @P2 IMAD.MOV.U32 R7, RZ, RZ, R9 ;  /* 0x000000ffff072224 */ /* 0x000fe400078e0009 */
[----:B------:R-:W-:Y:S01]  /*17e60*/  FMUL R35, R35, R2 ;  /* 0x0000000223237220 */ /* 0x000fe20000400000 */
[----:B------:R-:W-:Y:S04]  /*17e70*/  @P4 STG.E.U16 desc[UR36][R4.64+0x20], R32 ;  /* 0x0000202004004986 */ /* 0x000fe8000c101524 */
[----:B------:R-:W-:Y:S01]  /*17e80*/  @P3 STG.E.U16 desc[UR36][R4.64+0x22], R33 ;  /* 0x0000222104003986 */ /* 0x000fe2000c101524 */
[----:B------:R-:W-:-:S03]  /*17e90*/  F2FP.F16.F32.PACK_AB R35, RZ, R35 ;  /* 0x00000023ff23723e */ /* 0x000fc600000000ff */
[----:B------:R0:W-:Y:S01]  /*17ea0*/  @P2 STG.E.U16 desc[UR36][R6.64+0x20], R34 ;  /* 0x0000202206002986 */ /* 0x0001e2000c101524 */
[C---:B------:R-:W-:Y:S02]  /*17eb0*/  ISETP.GT.AND P2, PT, R0.reuse, 0x18, P0 ;  /* 0x000000180000780c */ /* 0x040fe40000744270 */
[C---:B------:R-:W-:Y:S02]  /*17ec0*/  ISETP.GT.AND P4, PT, R0.reuse, 0x18, P1 ;  /* 0x000000180000780c */ /* 0x040fe40000f84270 */
[----:B------:R-:W-:Y:S02]  /*17ed0*/  ISETP.GT.AND P3, PT, R0, 0x19, P1 ;  /* 0x000000190000780c */ /* 0x000fe40000f64270 */
[----:B0-----:R-:W-:Y:S01]  /*17ee0*/  @P5 MOV R6, R8 ;  /* 0x0000000800065202 */ /* 0x001fe20000000f00 */
[----:B------:R-:W-:Y:S02]  /*17ef0*/  @P5 IMAD.MOV.U32 R7, RZ, RZ, R9 ;  /* 0x000000ffff075224 */ /* 0x000fe400078e0009 */
[-C--:B------:R-:W-:Y:S01]  /*17f00*/  FMUL R36, R36, R2.reuse ;  /* 0x0000000224247220 */ /* 0x080fe20000400000 */
[----:B------:R-:W-:-:S02]  /*17f10*/  FMUL R37, R37, R2 ;  /* 0x0000000225257220 */ /* 0x000fc40000400000 */
[----:B------:R0:W-:Y:S01]  /*17f20*/  @P5 STG.E.U16 desc[UR36][R6.64+0x22], R35 ;  /* 0x0000222306005986 */ /* 0x0001e2000c101524 */
[----:B------:R-:W-:Y:S01]  /*17f30*/  ISETP.GT.AND P5, PT, R0, 0x19, P0 ;  /* 0x000000190000780c */ /* 0x000fe200007a4270 */
[----:B------:R-:W-:Y:S01]  /*17f40*/  FMUL R38, R38, R2 ;  /* 0x0000000226267220 */ /* 0x000fe20000400000 */
[----:B------:R-:W-:Y:S02]  /*17f50*/  F2FP.F16.F32.PACK_AB R36, RZ, R36 ;  /* 0x00000024ff24723e */ /* 0x000fe400000000ff */
[----:B------:R-:W-:Y:S01]  /*17f60*/  F2FP.F16.F32.PACK_AB R37, RZ, R37 ;  /* 0x00000025ff25723e */ /* 0x000fe200000000ff */
[----:B------:R-:W-:Y:S01]  /*17f70*/  FMUL R39, R39, R2 ;  /* 0x0000000227277220 */ /* 0x000fe20000400000 */
[----:B------:R-:W-:Y:S01]  /*17f80*/  F2FP.F16.F32.PACK_AB R38, RZ, R38 ;  /* 0x00000026ff26723e */ /* 0x000fe200000000ff */
[----:B------:R-:W-:Y:S01]  /*17f90*/  @P4 STG.E.U16 desc[UR36][R4.64+0x30], R36 ;  /* 0x0000302404004986 */ /* 0x000fe2000c101524 */
[----:B0-----:R-:W-:Y:S01]  /*17fa0*/  @P2 IMAD.MOV.U32 R6, RZ, RZ, R8 ;  /* 0x000000ffff062224 */ /* 0x001fe200078e0008 */
[----:B------:R-:W-:-:S02]  /*17fb0*/  @P2 MOV R7, R9 ;  /* 0x0000000900072202 */ /* 0x000fc40000000f00 */
[----:B------:R-:W-:Y:S01]  /*17fc0*/  @P3 STG.E.U16 desc[UR36][R4.64+0x32], R37 ;  /* 0x0000322504003986 */ /* 0x000fe2000c101524 */
[----:B------:R-:W-:-:S03]  /*17fd0*/  F2FP.F16.F32.PACK_AB R39, RZ, R39 ;  /* 0x00000027ff27723e */ /* 0x000fc600000000ff */
[----:B------:R0:W-:Y:S01]  /*17fe0*/  @P2 STG.E.U16 desc[UR36][R6.64+0x30], R38 ;  /* 0x0000302606002986 */ /* 0x0001e2000c101524 */
[C---:B------:R-:W-:Y:S02]  /*17ff0*/  ISETP.GT.AND P2, PT, R0.reuse, 0x20, P0 ;  /* 0x000000200000780c */ /* 0x040fe40000744270 */
[C---:B------:R-:W-:Y:S02]  /*18000*/  ISETP.GT.AND P4, PT, R0.reuse, 0x20, P1 ;  /* 0x000000200000780c */ /* 0x040fe40000f84270 */
[----:B------:R-:W-:Y:S01]  /*18010*/  ISETP.GT.AND P3, PT, R0, 0x21, P1 ;  /* 0x000000210000780c */ /* 0x000fe20000f64270 */
[----:B0-----:R-:W-:Y:S02]  /*18020*/  @P5 IMAD.MOV.U32 R6, RZ, RZ, R8 ;  /* 0x000000ffff065224 */ /* 0x001fe400078e0008 */
        /* <DEDUP_REMOVED lines=11> */
[----:B0-----:R-:W-:Y:S01]  /*180e0*/  @P2 MOV R6, R8 ;  /* 0x0000000800062202 */ /* 0x001fe20000000f00 */
[----:B------:R-:W-:-:S02]  /*180f0*/  @P2 IMAD.MOV.U32 R7, RZ, RZ, R9 ;  /* 0x000000ffff072224 */ /* 0x000fc400078e0009 */
[----:B------:R-:W-:Y:S01]  /*18100*/  @P3 STG.E.U16 desc[UR36][R4.64+0x42], R41 ;  /* 0x0000422904003986 */ /* 0x000fe2000c101524 */
[----:B------:R-:W-:-:S03]  /*18110*/  F2FP.F16.F32.PACK_AB R43, RZ, R43 ;  /* 0x0000002bff2b723e */ /* 0x000fc600000000ff */
[----:B------:R0:W-:Y:S01]  /*18120*/  @P2 STG.E.U16 desc[UR36][R6.64+0x40], R42 ;  /* 0x0000402a06002986 */ /* 0x0001e2000c101524 */
[C---:B------:R-:W-:Y:S02]  /*18130*/  ISETP.GT.AND P2, PT, R0.reuse, 0x28, P0 ;  /* 0x000000280000780c */ /* 0x040fe40000744270 */
[C---:B------:R-:W-:Y:S02]  /*18140*/  ISETP.GT.AND P4, PT, R0.reuse, 0x28, P1 ;  /* 0x000000280000780c */ /* 0x040fe40000f84270 */
[----:B------:R-:W-:Y:S01]  /*18150*/  ISETP.GT.AND P3, PT, R0, 0x29, P1 ;  /* 0x000000290000780c */ /* 0x000fe20000f64270 */
[----:B0-----:R-:W-:Y:S01]  /*18160*/  @P5 IMAD.MOV.U32 R6, RZ, RZ, R8 ;  /* 0x000000ffff065224 */ /* 0x001fe200078e0008 */
[----:B------:R-:W-:Y:S01]  /*18170*/  @P5 MOV R7, R9 ;  /* 0x0000000900075202 */ /* 0x000fe20000000f00 */
[-C--:B------:R-:W-:Y:S01]  /*18180*/  FMUL R44, R44, R2.reuse ;  /* 0x000000022c2c7220 */ /* 0x080fe20000400000 */
[----:B------:R-:W-:-:S03]  /*18190*/  FMUL R45, R45, R2 ;  /* 0x000000022d2d7220 */ /* 0x000fc60000400000 */
        /* <DEDUP_REMOVED lines=8> */
[----:B0-----:R-:W-:Y:S02]  /*18220*/  @P2 IMAD.MOV.U32 R6, RZ, RZ, R8 ;  /* 0x000000ffff062224 */ /* 0x001fe400078e0008 */
[----:B------:R-:W-:Y:S01]  /*18230*/  @P2 IMAD.MOV.U32 R7, RZ, RZ, R9 ;  /* 0x000000ffff072224 */ /* 0x000fe200078e0009 */
        /* <DEDUP_REMOVED lines=446> */
[-C--:B------:R-:W-:Y:S01]  /*19e20*/  FMUL R136, R136, R2.reuse ;  /* 0x0000000288887220 */ /* 0x080fe20000400000 */
[----:B0-----:R-:W-:Y:S02]  /*19e30*/  @P5 IMAD.MOV.U32 R6, RZ, RZ, R8 ;  /* 0x000000ffff065224 */ /* 0x001fe400078e0008 */
[----:B------:R-:W-:Y:S02]  /*19e40*/  @P5 IMAD.MOV.U32 R7, RZ, RZ, R9 ;  /* 0x000000ffff075224 */ /* 0x000fe400078e0009 */
[-C--:B------:R-:W-:Y:S01]  /*19e50*/  FMUL R137, R137, R2.reuse ;  /* 0x0000000289897220 */ /* 0x080fe20000400000 */
[----:B------:R-:W-:-:S02]  /*19e60*/  FMUL R138, R138, R2 ;  /* 0x000000028a8a7220 */ /* 0x000fc40000400000 */
[----:B------:R0:W-:Y:S01]  /*19e70*/  @P5 STG.E.U16 desc[UR36][R6.64+0x1b2], R135 ;  /* 0x0001b28706005986 */ /* 0x0001e2000c101524 */
[----:B------:R-:W-:Y:S02]  /*19e80*/  ISETP.GT.AND P5, PT, R0, 0xe1, P0 ;  /* 0x000000e10000780c */ /* 0x000fe400007a4270 */
        /* <DEDUP_REMOVED lines=8> */
[----:B------:R-:W-:Y:S01]  /*19f10*/  ISETP.GT.AND P4, PT, R0, 0xe8, P1 ;  /* 0x000000e80000780c */ /* 0x000fe20000f84270 */
[-C--:B------:R-:W-:Y:S01]  /*19f20*/  FMUL R140, R140, R2.reuse ;  /* 0x000000028c8c7220 */ /* 0x080fe20000400000 */
[----:B------:R-:W-:Y:S01]  /*19f30*/  F2FP.F16.F32.PACK_AB R139, RZ, R139 ;  /* 0x0000008bff8b723e */ /* 0x000fe200000000ff */
[----:B------:R0:W-:Y:S01]  /*19f40*/  @P2 STG.E.U16 desc[UR36][R6.64+0x1c0], R138 ;  /* 0x0001c08a06002986 */ /* 0x0001e2000c101524 */
[C---:B------:R-:W-:Y:S02]  /*19f50*/  ISETP.GT.AND P2, PT, R0.reuse, 0xe8, P0 ;  /* 0x000000e80000780c */ /* 0x040fe40000744270 */
[----:B------:R-:W-:Y:S01]  /*19f60*/  ISETP.GT.AND P3, PT, R0, 0xe9, P1 ;  /* 0x000000e90000780c */ /* 0x000fe20000f64270 */
[----:B------:R-:W-:Y:S01]  /*19f70*/  FMUL R141, R141, R2 ;  /* 0x000000028d8d7220 */ /* 0x000fe20000400000 */
[----:B------:R-:W-:Y:S01]  /*19f80*/  F2FP.F16.F32.PACK_AB R140, RZ, R140 ;  /* 0x0000008cff8c723e */ /* 0x000fe200000000ff */
[----:B0-----:R-:W-:Y:S01]  /*19f90*/  @P5 IMAD.MOV.U32 R6, RZ, RZ, R8 ;  /* 0x000000ffff065224 */ /* 0x001fe200078e0008 */
[----:B------:R-:W-:Y:S01]  /*19fa0*/  @P5 MOV R7, R9 ;  /* 0x0000000900075202 */ /* 0x000fe20000000f00 */
[----:B------:R-:W-:-:S04]  /*19fb0*/  FMUL R142, R142, R2 ;  /* 0x000000028e8e7220 */ /* 0x000fc80000400000 */
[----:B------:R0:W-:Y:S01]  /*19fc0*/  @P5 STG.E.U16 desc[UR36][R6.64+0x1c2], R139 ;  /* 0x0001c28b06005986 */ /* 0x0001e2000c101524 */
[C---:B------:R-:W-:Y:S02]  /*19fd0*/  ISETP.GT.AND P5, PT, R0.reuse, 0xe9, P0 ;  /* 0x000000e90000780c */ /* 0x040fe400007a4270 */
[----:B------:R-:W-:Y:S01]  /*19fe0*/  F2FP.F16.F32.PACK_AB R141, RZ, R141 ;  /* 0x0000008dff8d723e */ /* 0x000fe200000000ff */
[----:B------:R-:W-:Y:S01]  /*19ff0*/  @P4 STG.E.U16 desc[UR36][R4.64+0x1d0], R140 ;  /* 0x0001d08c04004986 */ /* 0x000fe2000c101524 */
[----:B------:R-:W-:Y:S01]  /*1a000*/  ISETP.GT.AND P4, PT, R0, 0xf0, P1 ;  /* 0x000000f00000780c */ /* 0x000fe20000f84270 */
[----:B------:R-:W-:Y:S01]  /*1a010*/  FMUL R143, R143, R2 ;  /* 0x000000028f8f7220 */ /* 0x000fe20000400000 */
[----:B------:R-:W-:Y:S01]  /*1a020*/  F2FP.F16.F32.PACK_AB R142, RZ, R142 ;  /* 0x0000008eff8e723e */ /* 0x000fe200000000ff */
[----:B------:R-:W-:Y:S01]  /*1a030*/  FMUL R144, R144, R2 ;  /* 0x0000000290907220 */ /* 0x000fe20000400000 */
[----:B------:R-:W-:Y:S01]  /*1a040*/  @P3 STG.E.U16 desc[UR36][R4.64+0x1d2], R141 ;  /* 0x0001d28d04003986 */ /* 0x000fe2000c101524 */
[----:B0-----:R-:W-:-:S02]  /*1a050*/  @P2 IMAD.MOV.U32 R6, RZ, RZ, R8 ;  /* 0x000000ffff062224 */ /* 0x001fc400078e0008 */
[----:B------:R-:W-:Y:S01]  /*1a060*/  @P2 IMAD.MOV.U32 R7, RZ, RZ, R9 ;  /* 0x000000ffff072224 */ /* 0x000fe200078e0009 */
[C---:B------:R-:W-:Y:S01]  /*1a070*/  ISETP.GT.AND P3, PT, R0.reuse, 0xf1, P1 ;  /* 0x000000f10000780c */ /* 0x040fe20000f64270 */
[----:B------:R-:W-:Y:S01]  /*1a080*/  FMUL R145, R145, R2 ;  /* 0x0000000291917220 */ /* 0x000fe20000400000 */
[----:B------:R-:W-:Y:S02]  /*1a090*/  F2FP.F16.F32.PACK_AB R143, RZ, R143 ;  /* 0x0000008fff8f723e */ /* 0x000fe400000000ff */
[----:B------:R0:W-:Y:S01]  /*1a0a0*/  @P2 STG.E.U16 desc[UR36][R6.64+0x1d0], R142 ;  /* 0x0001d08e06002986 */ /* 0x0001e2000c101524 */
[----:B------:R-:W-:Y:S02]  /*1a0b0*/  F2FP.F16.F32.PACK_AB R144, RZ, R144 ;  /* 0x00000090ff90723e */ /* 0x000fe400000000ff */
[----:B------:R-:W-:Y:S02]  /*1a0c0*/  ISETP.GT.AND P2, PT, R0, 0xf0, P0 ;  /* 0x000000f00000780c */ /* 0x000fe40000744270 */
[----:B------:R-:W-:-:S02]  /*1a0d0*/  F2FP.F16.F32.PACK_AB R145, RZ, R145 ;  /* 0x00000091ff91723e */ /* 0x000fc400000000ff */
[----:B0-----:R-:W-:Y:S01]  /*1a0e0*/  @P5 MOV R6, R8 ;  /* 0x0000000800065202 */ /* 0x001fe20000000f00 */
[----:B------:R-:W-:Y:S02]  /*1a0f0*/  @P5 IMAD.MOV.U32 R7, RZ, RZ, R9 ;  /* 0x000000ffff075224 */ /* 0x000fe400078e0009 */
[----:B------:R-:W-:-:S03]  /*1a100*/  FMUL R146, R146, R2 ;  /* 0x0000000292927220 */ /* 0x000fc60000400000 */
[----:B------:R0:W-:Y:S04]  /*1a110*/  @P5 STG.E.U16 desc[UR36][R6.64+0x1d2], R143 ;  /* 0x0001d28f06005986 */ /* 0x0001e8000c101524 */
[----:B------:R-:W-:Y:S01]  /*1a120*/  @P4 STG.E.U16 desc[UR36][R4.64+0x1e0], R144 ;  /* 0x0001e09004004986 */ /* 0x000fe2000c101524 */
[----:B------:R-:W-:-:S03]  /*1a130*/  ISETP.GT.AND P4, PT, R0, 0xf1, P0 ;  /* 0x000000f10000780c */ /* 0x000fc60000784270 */
[----:B------:R-:W-:Y:S01]  /*1a140*/  @P3 STG.E.U16 desc[UR36][R4.64+0x1e2], R145 ;  /* 0x0001e29104003986 */ /* 0x000fe2000c101524 */
[C---:B------:R-:W-:Y:S02]  /*1a150*/  ISETP.GT.AND P3, PT, R0.reuse, 0xf8, P1 ;  /* 0x000000f80000780c */ /* 0x040fe40000f64270 */
[C---:B------:R-:W-:Y:S01]  /*1a160*/  ISETP.GT.AND P1, PT, R0.reuse, 0xf9, P1 ;  /* 0x000000f90000780c */ /* 0x040fe20000f24270 */
[----:B0-----:R-:W-:Y:S01]  /*1a170*/  @P2 IMAD.MOV.U32 R6, RZ, RZ, R8 ;  /* 0x000000ffff062224 */ /* 0x001fe200078e0008 */
[----:B------:R-:W-:Y:S01]  /*1a180*/  F2FP.F16.F32.PACK_AB R146, RZ, R146 ;  /* 0x00000092ff92723e */ /* 0x000fe200000000ff */
[-C--:B------:R-:W-:Y:S01]  /*1a190*/  FMUL R147, R147, R2.reuse ;  /* 0x0000000293937220 */ /* 0x080fe20000400000 */
[----:B------:R-:W-:Y:S02]  /*1a1a0*/  ISETP.GT.AND P5, PT, R0, 0xf8, P0 ;  /* 0x000000f80000780c */ /* 0x000fe400007a4270 */
[----:B------:R-:W-:Y:S01]  /*1a1b0*/  @P2 MOV R7, R9 ;  /* 0x0000000900072202 */ /* 0x000fe20000000f00 */
[-C--:B------:R-:W-:Y:S01]  /*1a1c0*/  FMUL R148, R148, R2.reuse ;  /* 0x0000000294947220 */ /* 0x080fe20000400000 */
[----:B------:R-:W-:Y:S01]  /*1a1d0*/  FMUL R149, R149, R2 ;  /* 0x0000000295957220 */ /* 0x000fe20000400000 */
[----:B------:R-:W-:-:S02]  /*1a1e0*/  ISETP.GT.AND P0, PT, R0, 0xf9, P0 ;  /* 0x000000f90000780c */ /* 0x000fc40000704270 */
[----:B------:R0:W-:Y:S01]  /*1a1f0*/  @P2 STG.E.U16 desc[UR36][R6.64+0x1e0], R146 ;  /* 0x0001e09206002986 */ /* 0x0001e2000c101524 */
[----:B------:R-:W-:Y:S01]  /*1a200*/  F2FP.F16.F32.PACK_AB R147, RZ, R147 ;  /* 0x00000093ff93723e */ /* 0x000fe200000000ff */
[----:B------:R-:W-:Y:S01]  /*1a210*/  FMUL R150, R150, R2 ;  /* 0x0000000296967220 */ /* 0x000fe20000400000 */
[----:B------:R-:W-:Y:S02]  /*1a220*/  F2FP.F16.F32.PACK_AB R148, RZ, R148 ;  /* 0x00000094ff94723e */ /* 0x000fe400000000ff */
[----:B------:R-:W-:Y:S01]  /*1a230*/  F2FP.F16.F32.PACK_AB R149, RZ, R149 ;  /* 0x00000095ff95723e */ /* 0x000fe200000000ff */
[----:B------:R-:W-:Y:S01]  /*1a240*/  FMUL R151, R151, R2 ;  /* 0x0000000297977220 */ /* 0x000fe20000400000 */
[----:B0-----:R-:W-:Y:S02]  /*1a250*/  @P4 IMAD.MOV.U32 R6, RZ, RZ, R8 ;  /* 0x000000ffff064224 */ /* 0x001fe400078e0008 */
[----:B------:R-:W-:Y:S01]  /*1a260*/  @P4 IMAD.MOV.U32 R7, RZ, RZ, R9 ;  /* 0x000000ffff074224 */ /* 0x000fe200078e0009 */
[----:B------:R-:W-:-:S04]  /*1a270*/  F2FP.F16.F32.PACK_AB R150, RZ, R150 ;  /* 0x00000096ff96723e */ /* 0x000fc800000000ff */
[----:B------:R-:W-:Y:S01]  /*1a280*/  @P4 STG.E.U16 desc[UR36][R6.64+0x1e2], R147 ;  /* 0x0001e29306004986 */ /* 0x000fe2000c101524 */
[----:B------:R-:W-:-:S03]  /*1a290*/  F2FP.F16.F32.PACK_AB R151, RZ, R151 ;  /* 0x00000097ff97723e */ /* 0x000fc600000000ff */
[----:B------:R-:W-:Y:S04]  /*1a2a0*/  @P3 STG.E.U16 desc[UR36][R4.64+0x1f0], R148 ;  /* 0x0001f09404003986 */ /* 0x000fe8000c101524 */
[----:B------:R0:W-:Y:S02]  /*1a2b0*/  @P1 STG.E.U16 desc[UR36][R4.64+0x1f2], R149 ;  /* 0x0001f29504001986 */ /* 0x0001e4000c101524 */
[----:B0-----:R-:W-:Y:S01]  /*1a2c0*/  @P5 MOV R4, R8 ;  /* 0x0000000800045202 */ /* 0x001fe20000000f00 */
[----:B------:R-:W-:-:S05]  /*1a2d0*/  @P5 IMAD.MOV.U32 R5, RZ, RZ, R9 ;  /* 0x000000ffff055224 */ /* 0x000fca00078e0009 */
[----:B------:R0:W-:Y:S04]  /*1a2e0*/  @P5 STG.E.U16 desc[UR36][R4.64+0x1f0], R150 ;  /* 0x0001f09604005986 */ /* 0x0001e8000c101524 */
[----:B------:R0:W-:Y:S02]  /*1a2f0*/  @P0 STG.E.U16 desc[UR36][R8.64+0x1f2], R151 ;  /* 0x0001f29708000986 */ /* 0x0001e4000c101524 */
.L_x_542:
[----:B------:R-:W-:Y:S05]  /*1a300*/  BSYNC B0 ;  /* 0x0000000000007941 */ /* 0x000fea0003800000 */
.L_x_34:
[----:B0-----:R-:W2:Y:S04]  /*1a310*/  LDL.LU R5, [R1+0x200] ;  /* 0x0002000001057983 */ /* 0x001ea80000300800 */
[----:B------:R-:W2:Y:S01]  /*1a320*/  LDL.LU R4, [R1+0x204] ;  /* 0x0002040001047983 */ /* 0x000ea20000300800 */
[----:B------:R-:W-:Y:S01]  /*1a330*/  ULDC UR4, c[0x0][0xc] ;  /* 0x0000030000047ab9 */ /* 0x000fe20000000800 */
[----:B------:R-:W-:Y:S01]  /*1a340*/  ULDC UR5, c[0x0][0x10] ;  /* 0x0000040000057ab9 */ /* 0x000fe20000000800 */
[----:B-----5:R-:W2:Y:S01]  /*1a350*/  LDC R3, c[0x0][0x14] ;  /* 0x00000500ff037b82 */ /* 0x020ea20000000800 */
[----:B------:R-:W-:Y:S01]  /*1a360*/  UIMAD.WIDE.U32 UR4, UR4, UR5, URZ ;  /* 0x00000005040472a5 */ /* 0x000fe2000f8e003f */
[----:B----4-:R-:W-:Y:S01]  /*1a370*/  PRMT R0, RZ, 0x7610, R0 ;  /* 0x00007610ff007816 */ /* 0x010fe20000000000 */
[----:B------:R-:W-:Y:S01]  /*1a380*/  UMOV UR42, 0xffffffff ;  /* 0xffffffff002a7882 */ /* 0x000fe20000000000 */
[----:B------:R-:W-:-:S03]  /*1a390*/  UMOV UR43, 0xffffffff ;  /* 0xffffffff002b7882 */ /* 0x000fc60000000000 */
[----:B--2---:R-:W-:-:S04]  /*1a3a0*/  IMAD.WIDE.U32 R4, R3, UR4, R4 ;  /* 0x0000000403047c25 */ /* 0x004fc8000f8e0004 */
[----:B------:R-:W-:Y:S01]  /*1a3b0*/  IMAD R3, R3, UR5, RZ ;  /* 0x0000000503037c24 */ /* 0x000fe2000f8e02ff */
[----:B------:R-:W-:Y:S01]  /*1a3c0*/  MOV R7, R4 ;  /* 0x0000000400077202 */ /* 0x000fe20000000f00 */
[----:B------:R-:W-:Y:S02]  /*1a3d0*/  ULDC.64 UR4, c[0x0][0x650] ;  /* 0x0001940000047ab9 */ /* 0x000fe40000000a00 */
[----:B------:R-:W-:Y:S01]  /*1a3e0*/  IMAD.IADD R6, R5, 0x1, R3 ;  /* 0x0000000105067824 */ /* 0x000fe200078e0203 */
[----:B------:R-:W-:-:S04]  /*1a3f0*/  ISETP.GE.U32.AND P0, PT, R4, UR4, PT ;  /* 0x0000000404007c0c */ /* 0x000fc8000bf06070 */
[----:B------:R0:W-:Y:S01]  /*1a400*/  STL [R1+0x200], R6 ;  /* 0x0002000601007387 */ /* 0x0001e20000100800 */
[----:B------:R-:W-:-:S03]  /*1a410*/  ISETP.GE.U32.AND.EX P0, PT, R6, UR5, PT, P0 ;  /* 0x0000000506007c0c */ /* 0x000fc6000bf06100 */
[----:B------:R0:W-:Y:S10]  /*1a420*/  STL [R1+0x204], R7 ;  /* 0x0002040701007387 */ /* 0x0001f40000100800 */
[----:B0-----:R-:W-:Y:S05]  /*1a430*/  @P0 BRA `(.L_x_543) ;  /* 0x0000000400880947 */ /* 0x001fea0003800000 */
[----:B------:R-:W0:Y:S01]  /*1a440*/  S2UR UR6, SR_CTAID.X ;  /* 0x00000000000679c3 */ /* 0x000e220000002500 */
[----:B------:R-:W-:Y:S01]  /*1a450*/  ULDC.64 UR12, c[0x0][0x628] ;  /* 0x00018a00000c7ab9 */ /* 0x000fe20000000a00 */
[----:B------:R-:W-:Y:S01]  /*1a460*/  ULDC UR4, c[0x0][0x150] ;  /* 0x0000540000047ab9 */ /* 0x000fe20000000800 */
[----:B------:R-:W-:Y:S01]  /*1a470*/  ISETP.NE.U32.AND P0, PT, RZ, UR12, PT ;  /* 0x0000000cff007c0c */ /* 0x000fe2000bf05070 */
[----:B------:R-:W-:Y:S01]  /*1a480*/  ULDC UR15, c[0x0][0x630] ;  /* 0x00018c00000f7ab9 */ /* 0x000fe20000000800 */
[C---:B------:R-:W-:Y:S01]  /*1a490*/  R2UR UR16, R7.reuse ;  /* 0x00000000071072ca */ /* 0x040fe200000e0000 */
[----:B------:R-:W-:Y:S01]  /*1a4a0*/  ULDC UR19, c[0x0][0x154] ;  /* 0x0000550000137ab9 */ /* 0x000fe20000000800 */
[----:B------:R-:W-:Y:S01]  /*1a4b0*/  ISETP.NE.AND.EX P0, PT, RZ, UR13, PT, P0 ;  /* 0x0000000dff007c0c */ /* 0x000fe2000bf05300 */
[----:B------:R-:W2:Y:S01]  /*1a4c0*/  S2UR UR18, SR_CTAID.Y ;  /* 0x00000000001279c3 */ /* 0x000ea20000002600 */
[----:B------:R-:W-:Y:S02]  /*1a4d0*/  R2UR UR17, R6 ;  /* 0x00000000061172ca */ /* 0x000fe400000e0000 */
[----:B------:R-:W-:-:S02]  /*1a4e0*/  R2UR UR10, R7 ;  /* 0x00000000070a72ca */ /* 0x000fc400000e0000 */
[----:B------:R-:W-:Y:S02]  /*1a4f0*/  R2UR UR11, R6 ;  /* 0x00000000060b72ca */ /* 0x000fe400000e0000 */
[----:B0-----:R-:W-:-:S05]  /*1a500*/  I2FP.F32.U32 R0, UR6 ;  /* 0x0000000600007c45 */ /* 0x001fca0008201000 */
[----:B------:R-:W-:-:S04]  /*1a510*/  FMUL R0, R0, UR4 ;  /* 0x0000000400007c20 */ /* 0x000fc80008400000 */
[----:B------:R0:W4:Y:S01]  /*1a520*/  F2I.U32.TRUNC.NTZ R3, R0 ;  /* 0x0000000000037305 */ /* 0x000122000020f000 */
[----:B--2---:R-:W-:Y:S05]  /*1a530*/  @!P0 BRA `(.L_x_544) ;  /* 0x0000000000308947 */ /* 0x004fea0003800000 */
        /* <DEDUP_REMOVED lines=12> */
.L_x_544:
[----:B------:R-:W-:Y:S01]  /*1a600*/  USHF.R.U64 UR43, UR10, UR15, UR11 ;  /* 0x0000000f0a2b7299 */ /* 0x000fe2000800120b */
[----:B0-----:R-:W-:Y:S01]  /*1a610*/  I2FP.F32.U32 R0, UR18 ;  /* 0x0000001200007c45 */ /* 0x001fe20008201000 */
[----:B------:R-:W-:Y:S02]  /*1a620*/  USHF.R.U32.HI UR4, URZ, UR15, UR11 ;  /* 0x0000000f3f047299 */ /* 0x000fe4000801160b */
[----:B------:R-:W-:Y:S02]  /*1a630*/  UIADD3 UR10, UP0, URZ, -UR43, URZ ;  /* 0x8000002b3f0a7290 */ /* 0x000fe4000ff1e03f */
[----:B------:R-:W-:Y:S01]  /*1a640*/  FMUL R0, R0, UR19 ;  /* 0x0000001300007c20 */ /* 0x000fe20008400000 */
[----:B------:R-:W-:Y:S01]  /*1a650*/  ULDC.64 UR12, c[0x0][0x620] ;  /* 0x00018800000c7ab9 */ /* 0x000fe20000000a00 */
[----:B------:R-:W-:Y:S01]  /*1a660*/  UIADD3.X UR4, URZ, ~UR4, URZ, UP0, !UPT ;  /* 0x800000043f047290 */ /* 0x000fe200087fe43f */
[----:B------:R-:W-:Y:S01]  /*1a670*/  UMOV UR8, UR16 ;  /* 0x0000001000087c82 */ /* 0x000fe20008000000 */
[----:B------:R-:W-:-:S02]  /*1a680*/  UMOV UR9, UR17 ;  /* 0x0000001100097c82 */ /* 0x000fc40008000000 */
[----:B------:R-:W-:Y:S01]  /*1a690*/  UIMAD UR4, UR4, UR12, URZ ;  /* 0x0000000c040472a4 */ /* 0x000fe2000f8e023f */
[----:B------:R-:W0:Y:S01]  /*1a6a0*/  F2I.U32.TRUNC.NTZ R0, R0 ;  /* 0x0000000000007305 */ /* 0x000e22000020f000 */
[----:B------:R-:W-:Y:S01]  /*1a6b0*/  UIMAD.WIDE.U32 UR8, UR10, UR12, UR8 ;  /* 0x0000000c0a0872a5 */ /* 0x000fe2000f8e0008 */
[----:B----4-:R-:W-:Y:S01]  /*1a6c0*/  R2UR UR12, R3 ;  /* 0x00000000030c72ca */ /* 0x010fe200000e0000 */
[----:B------:R-:W-:Y:S01]  /*1a6d0*/  UIMAD UR10, UR10, UR13, UR4 ;  /* 0x0000000d0a0a72a4 */ /* 0x000fe2000f8e0204 */
[----:B------:R-:W-:Y:S01]  /*1a6e0*/  ULDC UR11, c[0x0][0x618] ;  /* 0x00018600000b7ab9 */ /* 0x000fe20000000800 */
[----:B------:R-:W-:Y:S02]  /*1a6f0*/  ULDC UR21, c[0x0][0x658] ;  /* 0x0001960000157ab9 */ /* 0x000fe40000000800 */
[----:B------:R-:W-:Y:S01]  /*1a700*/  UIADD3 UR9, UR9, UR10, URZ ;  /* 0x0000000a09097290 */ /* 0x000fe2000fffe03f */
[----:B------:R-:W-:Y:S01]  /*1a710*/  UMOV UR15, 0xffffffff ;  /* 0xffffffff000f7882 */ /* 0x000fe20000000000 */
[----:B------:R-:W-:Y:S01]  /*1a720*/  ULDC.64 UR4, c[0x0][0x640] ;  /* 0x0001900000047ab9 */ /* 0x000fe20000000a00 */
[----:B------:R-:W-:Y:S01]  /*1a730*/  USHF.L.U32 UR15, UR15, UR21, URZ ;  /* 0x000000150f0f7299 */ /* 0x000fe2000800063f */
[----:B------:R-:W-:Y:S01]  /*1a740*/  ISETP.NE.U32.AND P0, PT, RZ, UR4, PT ;  /* 0x00000004ff007c0c */ /* 0x000fe2000bf05070 */
[----:B------:R-:W-:-:S02]  /*1a750*/  USHF.R.U64 UR16, UR8, UR11, UR9 ;  /* 0x0000000b08107299 */ /* 0x000fc40008001209 */
[----:B------:R-:W-:Y:S01]  /*1a760*/  USHF.R.U32.HI UR8, URZ, UR11, UR9 ;  /* 0x0000000b3f087299 */ /* 0x000fe20008011609 */
[----:B0-----:R-:W-:Y:S01]  /*1a770*/  R2UR UR14, R0 ;  /* 0x00000000000e72ca */ /* 0x001fe200000e0000 */
[----:B------:R-:W-:Y:S01]  /*1a780*/  ULDC UR17, c[0x0][0x608] ;  /* 0x0001820000117ab9 */ /* 0x000fe20000000800 */
[----:B------:R-:W-:Y:S01]  /*1a790*/  ULOP3.LUT UR41, URZ, UR15, URZ, 0x33, !UPT ;  /* 0x0000000f3f297292 */ /* 0x000fe2000f8e333f */
[----:B------:R-:W-:Y:S01]  /*1a7a0*/  ISETP.NE.AND.EX P0, PT, RZ, UR5, PT, P0 ;  /* 0x00000005ff007c0c */ /* 0x000fe2000bf05300 */
[----:B------:R-:W-:Y:S02]  /*1a7b0*/  USHF.R.U64 UR15, UR16, UR17, UR8 ;  /* 0x00000011100f7299 */ /* 0x000fe40008001208 */
[----:B------:R-:W-:Y:S02]  /*1a7c0*/  USHF.R.U32.HI UR8, URZ, UR17, UR8 ;  /* 0x000000113f087299 */ /* 0x000fe40008011608 */
[----:B------:R-:W-:Y:S02]  /*1a7d0*/  UIADD3 UR12, -UR12, URZ, URZ ;  /* 0x0000003f0c0c7290 */ /* 0x000fe4000fffe13f */
[----:B------:R-:W-:Y:S01]  /*1a7e0*/  USHF.R.U64 UR17, UR15, UR21, UR8 ;  /* 0x000000150f117299 */ /* 0x000fe20008001208 */
[----:B------:R-:W-:Y:S01]  /*1a7f0*/  UMOV UR19, 0x1 ;  /* 0x0000000100137882 */ /* 0x000fe20000000000 */
[----:B------:R-:W-:Y:S01]  /*1a800*/  ULDC UR13, c[0x0][0x144] ;  /* 0x00005100000d7ab9 */ /* 0x000fe20000000800 */
[----:B------:R-:W-:Y:S01]  /*1a810*/  ULDC UR7, c[0x0][0x600] ;  /* 0x0001800000077ab9 */ /* 0x000fe20000000800 */
[----:B------:R-:W-:-:S02]  /*1a820*/  USHF.L.U32 UR24, UR19, UR21, URZ ;  /* 0x0000001513187299 */ /* 0x000fc4000800063f */
[----:B------:R-:W-:Y:S02]  /*1a830*/  USHF.R.U32.HI UR8, URZ, UR21, UR8 ;  /* 0x000000153f087299 */ /* 0x000fe40008011608 */
[----:B------:R-:W-:Y:S02]  /*1a840*/  UIMAD UR21, UR13, UR12, UR6 ;  /* 0x0000000c0d1572a4 */ /* 0x000fe4000f8e0206 */
[----:B------:R-:W-:Y:S02]  /*1a850*/  UIADD3 UR20, UR7, -0x1, URZ ;  /* 0xffffffff07147890 */ /* 0x000fe4000fffe03f */
[----:B------:R-:W-:Y:S01]  /*1a860*/  UIADD3 UR19, -UR14, URZ, URZ ;  /* 0x0000003f0e137290 */ /* 0x000fe2000fffe13f */
[----:B------:R-:W-:Y:S01]  /*1a870*/  ULDC UR25, c[0x0][0x148] ;  /* 0x0000520000197ab9 */ /* 0x000fe20000000800 */
[----:B------:R-:W-:Y:S01]  /*1a880*/  ULDC UR22, c[0x0][0x648] ;  /* 0x0001920000167ab9 */ /* 0x000fe20000000800 */
[----:B------:R-:W-:Y:S01]  /*1a890*/  ULDC UR23, c[0x0][0x638] ;  /* 0x00018e0000177ab9 */ /* 0x000fe20000000800 */
        /* <DEDUP_REMOVED lines=14> */
.L_x_545:
[----:B------:R-:W-:Y:S01]  /*1a980*/  UISETP.NE.AND UP0, UPT, UR45, URZ, UPT ;  /* 0x0000003f2d00728c */ /* 0x000fe2000bf05270 */
[----:B------:R-:W-:Y:S01]  /*1a990*/  IMAD.MOV.U32 R0, RZ, RZ, 0x1 ;  /* 0x00000001ff007424 */ /* 0x000fe200078e00ff */
[----:B------:R-:W-:Y:S02]  /*1a9a0*/  USHF.R.U64 UR4, UR6, UR22, UR8 ;  /* 0x0000001606047299 */ /* 0x000fe40008001208 */
[----:B------:R-:W-:Y:S02]  /*1a9b0*/  ULOP3.LUT UR41, UR15, UR41, URZ, 0xc0, !UPT ;  /* 0x000000290f297292 */ /* 0x000fe4000f8ec03f */
[----:B------:R-:W-:Y:S02]  /*1a9c0*/  UIADD3 UR5, -UR4, URZ, URZ ;  /* 0x0000003f04057290 */ /* 0x000fe4000fffe13f */
[----:B------:R-:W-:Y:S02]  /*1a9d0*/  UIMAD UR41, UR24, UR4, UR41 ;  /* 0x00000004182972a4 */ /* 0x000fe4000f8e0229 */
[----:B------:R-:W-:-:S02]  /*1a9e0*/  ULOP3.LUT UR16, UR16, UR20, URZ, 0xc0, !UPT ;  /* 0x0000001410107292 */ /* 0x000fc4000f8ec03f */
[----:B------:R-:W-:Y:S02]  /*1a9f0*/  @UP0 UIMAD UR21, UR25, UR19, UR18 ;  /* 0x00000013191502a4 */ /* 0x000fe4000f8e0212 */
[----:B------:R-:W-:-:S03]  /*1aa00*/  UIMAD UR4, UR5, UR23, UR17 ;  /* 0x00000017050472a4 */ /* 0x000fc6000f8e0211 */
[----:B------:R-:W-:Y:S01]  /*1aa10*/  ULDC UR5, c[0x0][0x610] ;  /* 0x0001840000057ab9 */ /* 0x000fe20000000800 */
[----:B------:R-:W-:Y:S02]  /*1aa20*/  UIMAD UR4, UR4, UR7, UR16 ;  /* 0x00000007040472a4 */ /* 0x000fe4000f8e0210 */
[----:B------:R-:W-:-:S04]  /*1aa30*/  UIMAD UR41, UR41, UR5, UR21 ;  /* 0x00000005292972a4 */ /* 0x000fc8000f8e0215 */
[----:B------:R-:W-:Y:S02]  /*1aa40*/  USEL UR42, UR4, UR41, !UP0 ;  /* 0x00000029042a7287 */ /* 0x000fe4000c000000 */
[----:B------:R-:W-:-:S12]  /*1aa50*/  USEL UR41, UR41, UR4, !UP0 ;  /* 0x0000000429297287 */ /* 0x000fd8000c000000 */
.L_x_543:
[----:B------:R-:W-:-:S13]  /*1aa60*/  LOP3.LUT P0, RZ, R0, 0xff, RZ, 0xc0, !PT ;  /* 0x000000ff00ff7812 */ /* 0x000fda000780c0ff */
[----:B------:R-:W-:Y:S05]  /*1aa70*/  @P0 BRA `(.L_x_546) ;  /* 0xfffffe6800280947 */ /* 0x000fea000383ffff */
[----:B------:R-:W-:Y:S05]  /*1aa80*/  EXIT ;  /* 0x000000000000794d */ /* 0x000fea0003800000 */
.L_x_7:
[----:B------:R-:W2:Y:S01]  /*1aa90*/  LDL R5, [R1+0x204] ;  /* 0x0002040001057983 */ /* 0x000ea20000100800 */
[----:B------:R-:W-:-:S03]  /*1aaa0*/  ULDC.64 UR4, c[0x0][0x650] ;  /* 0x0001940000047ab9 */ /* 0x000fc60000000a00 */
[----:B------:R-:W3:Y:S01]  /*1aab0*/  LDL R4, [R1+0x200] ;  /* 0x0002000001047983 */ /* 0x000ee20000100800 */
[----:B------:R-:W-:Y:S01]  /*1aac0*/  PRMT R0, RZ, 0x7610, R0 ;  /* 0x00007610ff007816 */ /* 0x000fe20000000000 */
[----:B------:R-:W-:Y:S01]  /*1aad0*/  IMAD.MOV.U32 R3, RZ, RZ, -0x1 ;  /* 0xffffffffff037424 */ /* 0x000fe200078e00ff */
[----:B------:R-:W-:Y:S01]  /*1aae0*/  MOV R2, 0xffffffff ;  /* 0xffffffff00027802 */ /* 0x000fe20000000f00 */
[----:B------:R-:W-:Y:S01]  /*1aaf0*/  IMAD.MOV.U32 R10, RZ, RZ, -0x1 ;  /* 0xffffffffff0a7424 */ /* 0x000fe200078e00ff */
[----:B--2---:R-:W-:-:S04]  /*1ab00*/  ISETP.GE.U32.AND P0, PT, R5, UR4, PT ;  /* 0x0000000405007c0c */ /* 0x004fc8000bf06070 */
[----:B---3--:R-:W-:-:S13]  /*1ab10*/  ISETP.GE.U32.AND.EX P0, PT, R4, UR5, PT, P0 ;  /* 0x0000000504007c0c */ /* 0x008fda000bf06100 */
        /* <DEDUP_REMOVED lines=21> */
.L_x_548:
[----:B------:R-:W-:Y:S01]  /*1ac70*/  USHF.R.U64 UR4, UR14, UR19, UR15 ;  /* 0x000000130e047299 */ /* 0x000fe2000800120f */
[----:B------:R-:W-:Y:S01]  /*1ac80*/  R2UR UR7, R4 ;  /* 0x00000000040772ca */ /* 0x000fe200000e0000 */
[----:B------:R-:W-:Y:S02]  /*1ac90*/  USHF.R.U32.HI UR5, URZ, UR19, UR15 ;  /* 0x000000133f057299 */ /* 0x000fe4000801160f */
[----:B------:R-:W-:Y:S01]  /*1aca0*/  UIADD3 UR13, UP0, URZ, -UR4, URZ ;  /* 0x800000043f0d7290 */ /* 0x000fe2000ff1e03f */
[----:B------:R-:W-:Y:S01]  /*1acb0*/  ULDC.64 UR14, c[0x0][0x620] ;  /* 0x00018800000e7ab9 */ /* 0x000fe20000000a00 */
[----:B------:R-:W-:Y:S02]  /*1acc0*/  UMOV UR6, UR20 ;  /* 0x0000001400067c82 */ /* 0x000fe40008000000 */
[----:B------:R-:W-:Y:S02]  /*1acd0*/  UIADD3.X UR5, URZ, ~UR5, URZ, UP0, !UPT ;  /* 0x800000053f057290 */ /* 0x000fe400087fe43f */
[----:B------:R-:W-:-:S02]  /*1ace0*/  UISETP.NE.AND UP1, UPT, UR45, URZ, UPT ;  /* 0x0000003f2d00728c */ /* 0x000fc4000bf25270 */
[----:B------:R-:W-:Y:S02]  /*1acf0*/  UIMAD UR5, UR5, UR14, URZ ;  /* 0x0000000e050572a4 */ /* 0x000fe4000f8e023f */
[----:B------:R-:W-:Y:S02]  /*1ad00*/  UIMAD.WIDE.U32 UR6, UR13, UR14, UR6 ;  /* 0x0000000e0d0672a5 */ /* 0x000fe4000f8e0006 */
[----:B------:R-:W-:Y:S01]  /*1ad10*/  UIMAD UR5, UR13, UR15, UR5 ;  /* 0x0000000f0d0572a4 */ /* 0x000fe2000f8e0205 */
[----:B------:R-:W-:Y:S02]  /*1ad20*/  ULDC UR14, c[0x0][0x608] ;  /* 0x00018200000e7ab9 */ /* 0x000fe40000000800 */
[----:B------:R-:W-:Y:S01]  /*1ad30*/  ULDC UR13, c[0x0][0x618] ;  /* 0x00018600000d7ab9 */ /* 0x000fe20000000800 */
[----:B------:R-:W-:Y:S01]  /*1ad40*/  UIADD3 UR5, UR7, UR5, URZ ;  /* 0x0000000507057290 */ /* 0x000fe2000fffe03f */
[----:B------:R-:W-:Y:S01]  /*1ad50*/  ULDC UR22, c[0x0][0x658] ;  /* 0x0001960000167ab9 */ /* 0x000fe20000000800 */
[----:B------:R-:W-:-:S02]  /*1ad60*/  @UP1 UIMAD UR8, UR11, UR12, UR10 ;  /* 0x0000000c0b0812a4 */ /* 0x000fc4000f8e020a */
[----:B------:R-:W-:Y:S02]  /*1ad70*/  USHF.R.U64 UR17, UR6, UR13, UR5 ;  /* 0x0000000d06117299 */ /* 0x000fe40008001205 */
[----:B------:R-:W-:Y:S01]  /*1ad80*/  USHF.R.U32.HI UR5, URZ, UR13, UR5 ;  /* 0x0000000d3f057299 */ /* 0x000fe20008011605 */
[----:B------:R-:W-:Y:S01]  /*1ad90*/  ULDC.64 UR6, c[0x0][0x640] ;  /* 0x0001900000067ab9 */ /* 0x000fe20000000a00 */
[----:B------:R-:W-:Y:S01]  /*1ada0*/  UMOV UR10, 0xffffffff ;  /* 0xffffffff000a7882 */ /* 0x000fe20000000000 */
[----:B------:R-:W-:Y:S01]  /*1adb0*/  ISETP.NE.U32.AND P0, PT, RZ, UR6, PT ;  /* 0x00000006ff007c0c */ /* 0x000fe2000bf05070 */
[----:B------:R-:W-:Y:S02]  /*1adc0*/  USHF.R.U64 UR18, UR17, UR14, UR5 ;  /* 0x0000000e11127299 */ /* 0x000fe40008001205 */
[----:B------:R-:W-:Y:S01]  /*1add0*/  USHF.R.U32.HI UR5, URZ, UR14, UR5 ;  /* 0x0000000e3f057299 */ /* 0x000fe20008011605 */
[----:B------:R-:W-:Y:S01]  /*1ade0*/  ISETP.NE.AND.EX P0, PT, RZ, UR7, PT, P0 ;  /* 0x00000007ff007c0c */ /* 0x000fe2000bf05300 */
[----:B------:R-:W-:-:S02]  /*1adf0*/  USHF.L.U32 UR11, UR10, UR22, URZ ;  /* 0x000000160a0b7299 */ /* 0x000fc4000800063f */
[----:B------:R-:W-:Y:S01]  /*1ae00*/  USHF.R.U64 UR19, UR18, UR22, UR5 ;  /* 0x0000001612137299 */ /* 0x000fe20008001205 */
[----:B------:R-:W-:Y:S01]  /*1ae10*/  ULDC UR20, c[0x0][0x600] ;  /* 0x0001800000147ab9 */ /* 0x000fe20000000800 */
[----:B------:R-:W-:Y:S02]  /*1ae20*/  USHF.R.U32.HI UR10, URZ, UR22, UR5 ;  /* 0x000000163f0a7299 */ /* 0x000fe40008011605 */
[----:B------:R-:W-:Y:S02]  /*1ae30*/  UIADD3 UR21, UR20, -0x1, URZ ;  /* 0xffffffff14157890 */ /* 0x000fe4000fffe03f */
[----:B------:R-:W-:Y:S01]  /*1ae40*/  ULOP3.LUT UR26, URZ, UR11, URZ, 0x33, !UPT ;  /* 0x0000000b3f1a7292 */ /* 0x000fe2000f8e333f */
        /* <DEDUP_REMOVED lines=17> */
.L_x_549:
[----:B------:R-:W-:Y:S01]  /*1af60*/  USHF.R.U64 UR6, UR5, UR23, UR10 ;  /* 0x0000001705067299 */ /* 0x000fe2000800120a */
[----:B------:R-:W-:Y:S01]  /*1af70*/  IMAD.MOV.U32 R0, RZ, RZ, 0x1 ;  /* 0x00000001ff007424 */ /* 0x000fe200078e00ff */
[----:B------:R-:W-:Y:S01]  /*1af80*/  USHF.L.U32 UR25, UR25, UR22, URZ ;  /* 0x0000001619197299 */ /* 0x000fe2000800063f */
[----:B------:R-:W-:Y:S01]  /*1af90*/  MOV R10, UR4 ;  /* 0x00000004000a7c02 */ /* 0x000fe20008000f00 */
[----:B------:R-:W-:Y:S02]  /*1afa0*/  ULOP3.LUT UR5, UR18, UR26, URZ, 0xc0, !UPT ;  /* 0x0000001a12057292 */ /* 0x000fe4000f8ec03f */
[----:B------:R-:W-:Y:S02]  /*1afb0*/  UIADD3 UR7, -UR6, URZ, URZ ;  /* 0x0000003f06077290 */ /* 0x000fe4000fffe13f */
[----:B------:R-:W-:Y:S02]  /*1afc0*/  UIMAD UR6, UR25, UR6, UR5 ;  /* 0x00000006190672a4 */ /* 0x000fe4000f8e0205 */
[----:B------:R-:W-:-:S02]  /*1afd0*/  ULOP3.LUT UR17, UR17, UR21, URZ, 0xc0, !UPT ;  /* 0x0000001511117292 */ /* 0x000fc4000f8ec03f */
[----:B------:R-:W-:Y:S02]  /*1afe0*/  UIMAD UR5, UR7, UR24, UR19 ;  /* 0x00000018070572a4 */ /* 0x000fe4000f8e0213 */
[----:B------:R-:W-:Y:S01]  /*1aff0*/  UISETP.NE.AND UP0, UPT, UR45, URZ, UPT ;  /* 0x0000003f2d00728c */ /* 0x000fe2000bf05270 */
[----:B------:R-:W-:Y:S01]  /*1b000*/  ULDC UR7, c[0x0][0x610] ;  /* 0x0001840000077ab9 */ /* 0x000fe20000000800 */
[----:B------:R-:W-:Y:S02]  /*1b010*/  UIMAD UR5, UR5, UR20, UR17 ;  /* 0x00000014050572a4 */ /* 0x000fe4000f8e0211 */
[----:B------:R-:W-:-:S04]  /*1b020*/  UIMAD UR8, UR6, UR7, UR8 ;  /* 0x00000007060872a4 */ /* 0x000fc8000f8e0208 */
[----:B------:R-:W-:Y:S02]  /*1b030*/  USEL UR6, UR5, UR8, !UP0 ;  /* 0x0000000805067287 */ /* 0x000fe4000c000000 */
[----:B------:R-:W-:-:S04]  /*1b040*/  USEL UR8, UR8, UR5, !UP0 ;  /* 0x0000000508087287 */ /* 0x000fc8000c000000 */
[----:B------:R-:W-:Y:S02]  /*1b050*/  IMAD.U32 R2, RZ, RZ, UR6 ;  /* 0x00000006ff027e24 */ /* 0x000fe4000f8e00ff */
[----:B------:R-:W-:-:S07]  /*1b060*/  IMAD.U32 R3, RZ, RZ, UR8 ;  /* 0x00000008ff037e24 */ /* 0x000fce000f8e00ff */
.L_x_547:
[----:B------:R-:W-:-:S08]  /*1b070*/  NOP ;  /* 0x0000000000007918 */ /* 0x000fd00000000000 */
[----:B0-----:R-:W0:-:S00]  /*1b080*/  USETMAXREG.DEALLOC.CTAPOOL 0x18 ;  /* 0x00000018000079c8 */ /* 0x001e0000080e0500 */
[----:B------:R-:W-:-:S13]  /*1b090*/  ISETP.NE.AND P0, PT, RZ, UR9, PT ;  /* 0x00000009ff007c0c */ /* 0x000fda000bf05270 */
[----:B------:R-:W-:Y:S05]  /*1b0a0*/  @P0 EXIT ;  /* 0x000000000000094d */ /* 0x000fea0003800000 */
[----:B0-----:R-:W-:Y:S01]  /*1b0b0*/  LOP3.LUT P0, RZ, R0, 0xff, RZ, 0xc0, !PT ;  /* 0x000000ff00ff7812 */ /* 0x001fe2000780c0ff */
[----:B------:R-:W-:Y:S01]  /*1b0c0*/  IMAD.MOV.U32 R6, RZ, RZ, RZ ;  /* 0x000000ffff067224 */ /* 0x000fe200078e00ff */
[----:B------:R-:W-:-:S11]  /*1b0d0*/  MOV R7, 0x1 ;  /* 0x0000000100077802 */ /* 0x000fd60000000f00 */
[----:B------:R-:W-:Y:S05]  /*1b0e0*/  @!P0 BRA `(.L_x_550) ;  /* 0x0000000c00748947 */ /* 0x000fea0003800000 */
[----:B------:R-:W0:Y:S01]  /*1b0f0*/  S2UR UR14, SR_CgaCtaId ;  /* 0x00000000000e79c3 */ /* 0x000e220000008800 */
[----:B------:R-:W-:Y:S01]  /*1b100*/  ULDC UR4, c[0x0][0x28c] ;  /* 0x0000a30000047ab9 */ /* 0x000fe20000000800 */
[----:B------:R-:W-:Y:S01]  /*1b110*/  ULDC UR8, c[0x0][0x658] ;  /* 0x0001960000087ab9 */ /* 0x000fe20000000800 */
[----:B------:R-:W-:Y:S01]  /*1b120*/  UIADD3 UR9, UR4, 0x3f, URZ ;  /* 0x0000003f04097890 */ /* 0x000fe2000fffe03f */
[----:B------:R-:W-:Y:S01]  /*1b130*/  BSSY B0, `(.L_x_550) ;  /* 0x00000d8000007945 */ /* 0x000fe20003800000 */
[----:B------:R-:W-:Y:S01]  /*1b140*/  UMOV UR7, 0xffffffff ;  /* 0xffffffff00077882 */ /* 0x000fe20000000000 */
[----:B------:R-:W-:Y:S01]  /*1b150*/  ULDC UR6, c[0x0][0xc] ;  /* 0x0000030000067ab9 */ /* 0x000fe20000000800 */
[----:B------:R-:W-:Y:S01]  /*1b160*/  USHF.L.U32 UR11, UR7, UR8, URZ ;  /* 0x00000008070b7299 */ /* 0x000fe2000800063f */
[----:B------:R-:W-:Y:S01]  /*1b170*/  IMAD.MOV.U32 R9, RZ, RZ, 0x1 ;  /* 0x00000001ff097424 */ /* 0x000fe200078e00ff */
[----:B------:R-:W-:Y:S01]  /*1b180*/  USHF.R.S32.HI UR10, URZ, 0x1f, UR9 ;  /* 0x0000001f3f0a7899 */ /* 0x000fe20008011409 */
[----:B------:R-:W-:Y:S01]  /*1b190*/  MOV R7, 0x1 ;  /* 0x0000000100077802 */ /* 0x000fe20000000f00 */
[----:B------:R-:W-:Y:S01]  /*1b1a0*/  ULDC UR5, c[0x0][0x600] ;  /* 0x0001800000057ab9 */ /* 0x000fe20000000800 */
[----:B------:R-:W-:Y:S01]  /*1b1b0*/  ULDC UR7, c[0x0][0x10] ;  /* 0x0000040000077ab9 */ /* 0x000fe20000000800 */
[----:B------:R-:W-:Y:S01]  /*1b1c0*/  UMOV UR12, 0x1 ;  /* 0x00000001000c7882 */ /* 0x000fe20000000000 */
[----:B------:R-:W-:Y:S01]  /*1b1d0*/  UIADD3 UR4, UR5, -0x1, URZ ;  /* 0xffffffff05047890 */ /* 0x000fe2000fffe03f */
[----:B------:R-:W-:Y:S01]  /*1b1e0*/  IMAD.MOV.U32 R6, RZ, RZ, RZ ;  /* 0x000000ffff067224 */ /* 0x000fe200078e00ff */
[----:B------:R-:W-:-:S02]  /*1b1f0*/  UIMAD.WIDE.U32 UR6, UR6, UR7, URZ ;  /* 0x00000007060672a5 */ /* 0x000fc4000f8e003f */
[----:B------:R-:W-:Y:S02]  /*1b200*/  USHF.L.U32 UR5, UR12, UR8, URZ ;  /* 0x000000080c057299 */ /* 0x000fe4000800063f */
[----:B------:R-:W-:Y:S01]  /*1b210*/  ULEA.HI UR10, UR10, UR9, URZ, 0x6 ;  /* 0x000000090a0a7291 */ /* 0x000fe2000f8f303f */
[----:B------:R-:W-:Y:S01]  /*1b220*/  ULDC UR8, c[0x0][0x14] ;  /* 0x0000050000087ab9 */ /* 0x000fe20000000800 */
[----:B------:R-:W-:Y:S01]  /*1b230*/  ULOP3.LUT UR26, UR40, 0x2, URZ, 0xfc, !UPT ;  /* 0x00000002281a7892 */ /* 0x000fe2000f8efc3f */
[----:B0-----:R-:W-:Y:S01]  /*1b240*/  IMAD.U32 R0, RZ, RZ, UR14 ;  /* 0x0000000eff007e24 */ /* 0x001fe2000f8e00ff */
[----:B------:R-:W-:Y:S02]  /*1b250*/  UIMAD UR13, UR7, UR8, URZ ;  /* 0x00000008070d72a4 */ /* 0x000fe4000f8e023f */
[----:B------:R-:W-:Y:S02]  /*1b260*/  UIMAD.WIDE.U32 UR22, UR6, UR8, URZ ;  /* 0x00000008061672a5 */ /* 0x000fe4000f8e003f */
[----:B------:R-:W-:-:S02]  /*1b270*/  USHF.R.S32.HI UR7, URZ, 0x6, UR10 ;  /* 0x000000063f077899 */ /* 0x000fc4000801140a */
[----:B------:R-:W-:Y:S02]  /*1b280*/  ULOP3.LUT UR6, URZ, UR11, URZ, 0x33, !UPT ;  /* 0x0000000b3f067292 */ /* 0x000fe4000f8e333f */
[----:B------:R-:W-:Y:S02]  /*1b290*/  UIADD3 UR13, UR23, UR13, URZ ;  /* 0x0000000d170d7290 */ /* 0x000fe4000fffe03f */
[----:B------:R-:W-:Y:S01]  /*1b2a0*/  UIADD3 UR27, UR7, 0x1, URZ ;  /* 0x00000001071b7890 */ /* 0x000fe2000fffe03f */
[----:B------:R-:W-:-:S11]  /*1b2b0*/  ULDC.64 UR24, c[0x0][0x198] ;  /* 0x0000660000187ab9 */ /* 0x000fd60000000a00 */
.L_x_561:
[----:B------:R-:W-:-:S03]  /*1b2c0*/  UMOV UR8, 0xffffffff ;  /* 0xffffffff00087882 */ /* 0x000fc60000000000 */
[----:B------:R-:W-:Y:S05]  /*1b2d0*/  BRA.DIV UR8, `(.L_x_551) ;  /* 0x0000000e08c07947 */ /* 0x000fea000b800000 */
[----:B------:R-:W-:-:S13]  /*1b2e0*/  ELECT P6, URZ, PT ;  /* 0x00000000003f782f */ /* 0x000fda00038c0000 */
.L_x_571:
[----:B------:R-:W0:Y:S01]  /*1b2f0*/  LDC R4, c[0x0][0x28c] ;  /* 0x0000a300ff047b82 */ /* 0x000e220000000800 */
[----:B------:R-:W-:Y:S01]  /*1b300*/  BSSY B1, `(.L_x_552) ;  /* 0x000003d000017945 */ /* 0x000fe20003800000 */
[----:B0-----:R-:W-:-:S13]  /*1b310*/  ISETP.LT.OR P6, PT, R4, 0x1, !P6 ;  /* 0x000000010400780c */ /* 0x001fda00077c1670 */
[----:B------:R-:W-:Y:S05]  /*1b320*/  @P6 BRA `(.L_x_553) ;  /* 0x0000000000e86947 */ /* 0x000fea0003800000 */
[----:B------:R-:W-:Y:S01]  /*1b330*/  LEA R3, R3, R0, 0x1 ;  /* 0x0000000003037211 */ /* 0x000fe200078e08ff */
[----:B------:R-:W-:Y:S01]  /*1b340*/  IMAD.SHL.U32 R2, R2, 0x100, RZ ;  /* 0x0000010002027824 */ /* 0x000fe200078e00ff */
[----:B------:R-:W-:Y:S01]  /*1b350*/  MOV R12, RZ ;  /* 0x000000ff000c7202 */ /* 0x000fe20000000f00 */
[----:B------:R-:W-:Y:S01]  /*1b360*/  IMAD.U32 R14, RZ, RZ, UR27 ;  /* 0x0000001bff0e7e24 */ /* 0x000fe2000f8e00ff */
[----:B------:R-:W-:Y:S01]  /*1b370*/  MOV R5, R6 ;  /* 0x0000000600057202 */ /* 0x000fe20000000f00 */
[----:B------:R-:W-:Y:S02]  /*1b380*/  IMAD.SHL.U32 R3, R3, 0x80, RZ ;  /* 0x0000008003037824 */ /* 0x000fe400078e00ff */
[----:B------:R-:W-:-:S07]  /*1b390*/  IMAD.MOV.U32 R4, RZ, RZ, R7 ;  /* 0x000000ffff047224 */ /* 0x000fce00078e0007 */
.L_x_556:
[----:B------:R-:W0:Y:S01]  /*1b3a0*/  S2UR UR8, SR_CgaCtaId ;  /* 0x00000000000879c3 */ /* 0x000e220000008800 */
[----:B------:R-:W1:Y:S01]  /*1b3b0*/  S2R R13, SR_TID.X ;  /* 0x00000000000d7919 */ /* 0x000e620000002100 */
[----:B------:R-:W-:Y:S01]  /*1b3c0*/  MOV R11, 0x400 ;  /* 0x00000400000b7802 */ /* 0x000fe20000000f00 */
[----:B0-----:R-:W-:-:S05]  /*1b3d0*/  IMAD.U32 R0, RZ, RZ, UR8 ;  /* 0x00000008ff007e24 */ /* 0x001fca000f8e00ff */
[----:B------:R-:W-:Y:S02]  /*1b3e0*/  LEA R16, R0, R11, 0x18 ;  /* 0x0000000b00107211 */ /* 0x000fe400078ec0ff */
[----:B------:R-:W-:Y:S02]  /*1b3f0*/  SHF.L.U32 R11, R4, 0x1f, RZ ;  /* 0x0000001f040b7819 */ /* 0x000fe400000006ff */
[----:B-1----:R-:W-:Y:S01]  /*1b400*/  LOP3.LUT P1, RZ, R13, 0x7f, RZ, 0xc0, !PT ;  /* 0x0000007f0dff7812 */ /* 0x002fe2000782c0ff */
[----:B------:R-:W-:-:S04]  /*1b410*/  IMAD R8, R5, 0x8, R16 ;  /* 0x0000000805087824 */ /* 0x000fc800078e0210 */
[----:B------:R-:W0:Y:S08]  /*1b420*/  SYNCS.PHASECHK.TRANS64.TRYWAIT P0, [R8+URZ+0x18], R11 ;  /* 0x0000180b080075a7 */ /* 0x000e30000800017f */
[----:B------:R-:W1:Y:S01]  /*1b430*/  @!P1 LDC R13, c[0x0][0x500] ;  /* 0x00014000ff0d9b82 */ /* 0x000e620000000800 */
[----:B0-----:R-:W-:Y:S05]  /*1b440*/  @!P0 BRA `(.L_x_554) ;  /* 0x0000000c00848947 */ /* 0x001fea0003800000 */
.L_x_572:
[----:B------:R-:W-:Y:S01]  /*1b450*/  UPRMT UR8, UR26, 0x9910, URZ ;  /* 0x000099101a087896 */ /* 0x000fe2000800003f */
[----:B-1----:R1:W-:Y:S03]  /*1b460*/  @!P1 SYNCS.ARRIVE.TRANS64 RZ, [R8+URZ], R13 ;  /* 0x0000000d08ff99a7 */ /* 0x0023e6000800003f */
[----:B------:R-:W-:-:S06]  /*1b470*/  UISETP.NE.AND UP0, UPT, UR8, 0x2, UPT ;  /* 0x000000020800788c */ /* 0x000fcc000bf05270 */
[----:B------:R-:W-:-:S13]  /*1b480*/  PLOP3.LUT P0, PT, PT, PT, UP0, 0x80, 0x0 ;  /* 0x000000000000781c */ /* 0x000fda0003f0f008 */
[----:B-1----:R-:W-:Y:S05]  /*1b490*/  @P0 BRA `(.L_x_555) ;  /* 0x0000000000040947 */ /* 0x002fea0003800000 */
[----:B------:R-:W-:Y:S01]  /*1b4a0*/  BPT.TRAP 0x1 ;  /* 0x000000040000795c */ /* 0x000fe20000300000 */
.L_x_555:
[----:B0-----:R-:W-:Y:S01]  /*1b4b0*/  LEA R11, R5, R0, 0x1 ;  /* 0x00000000050b7211 */ /* 0x001fe200078e08ff */
[----:B------:R-:W-:Y:S01]  /*1b4c0*/  VIADD R14, R14, 0xffffffff ;  /* 0xffffffff0e0e7836 */ /* 0x000fe20000000000 */
[----:B------:R-:W-:Y:S01]  /*1b4d0*/  R2UR UR19, R3 ;  /* 0x00000000031372ca */ /* 0x000fe200000e0000 */
[----:B------:R-:W-:Y:S01]  /*1b4e0*/  UIADD3 UR14, UP0, UR24, 0xf0, URZ ;  /* 0x000000f0180e7890 */ /* 0x000fe2000ff1e03f */
[----:B------:R-:W-:Y:S01]  /*1b4f0*/  R2UR UR9, R8 ;  /* 0x00000000080972ca */ /* 0x000fe200000e0000 */
[----:B------:R-:W-:Y:S01]  /*1b500*/  IMAD.SHL.U32 R11, R11, 0x2000, RZ ;  /* 0x000020000b0b7824 */ /* 0x000fe200078e00ff */
[----:B------:R-:W-:Y:S01]  /*1b510*/  R2UR UR10, R12 ;  /* 0x000000000c0a72ca */ /* 0x000fe200000e0000 */
[----:B------:R-:W-:Y:S01]  /*1b520*/  UIADD3 UR28, UP1, UR24, 0x1f0, URZ ;  /* 0x000001f0181c7890 */ /* 0x000fe2000ff3e03f */
[----:B------:R-:W-:Y:S01]  /*1b530*/  R2UR UR12, R10 ;  /* 0x000000000a0c72ca */ /* 0x000fe200000e0000 */
[----:B------:R-:W-:Y:S01]  /*1b540*/  IMAD R11, R11, 0x2, R16 ;  /* 0x000000020b0b7824 */ /* 0x000fe200078e0210 */
[C---:B------:R-:W-:Y:S01]  /*1b550*/  LEA R16, R5.reuse, R16, 0xf ;  /* 0x0000001005107211 */ /* 0x040fe200078e78ff */
[----:B------:R-:W-:Y:S01]  /*1b560*/  UIADD3.X UR15, URZ, UR25, URZ, UP0, !UPT ;  /* 0x000000193f0f7290 */ /* 0x000fe200087fe43f */
[----:B------:R-:W-:Y:S01]  /*1b570*/  R2UR UR20, R2 ;  /* 0x00000000021472ca */ /* 0x000fe200000e0000 */
[----:B------:R-:W-:Y:S01]  /*1b580*/  VIADD R5, R5, 0x1 ;  /* 0x0000000105057836 */ /* 0x000fe20000000000 */
[----:B------:R-:W-:Y:S01]  /*1b590*/  R2UR UR8, R11 ;  /* 0x000000000b0872ca */ /* 0x000fe200000e0000 */
[----:B------:R-:W-:Y:S01]  /*1b5a0*/  UIADD3.X UR29, URZ, UR25, URZ, UP1, !UPT ;  /* 0x000000193f1d7290 */ /* 0x000fe20008ffe43f */
[----:B------:R-:W-:Y:S01]  /*1b5b0*/  R2UR UR11, R16 ;  /* 0x00000000100b72ca */ /* 0x000fe200000e0000 */
[----:B------:R-:W-:Y:S01]  /*1b5c0*/  UMOV UR21, 0x30000 ;  /* 0x0003000000157882 */ /* 0x000fe20000000000 */
[----:B------:R-:W-:Y:S01]  /*1b5d0*/  ISETP.GT.AND P1, PT, R14, 0x1, PT ;  /* 0x000000010e00780c */ /* 0x000fe20003f24270 */
[----:B------:R-:W-:Y:S01]  /*1b5e0*/  UMOV UR16, 0x0 ;  /* 0x0000000000107882 */ /* 0x000fe20000000000 */
[----:B------:R-:W-:Y:S01]  /*1b5f0*/  UMOV UR17, 0x10000000 ;  /* 0x1000000000117882 */ /* 0x000fe20000000000 */
[----:B------:R-:W-:-:S02]  /*1b600*/  ISETP.NE.AND P0, PT, R5, 0x3, PT ;  /* 0x000000030500780c */ /* 0x000fc40003f05270 */
[----:B------:R-:W-:Y:S02]  /*1b610*/  IADD3 R12, R12, 0x40, RZ ;  /* 0x000000400c0c7810 */ /* 0x000fe40007ffe0ff */
[----:B------:R-:W-:Y:S02]  /*1b620*/  SEL R11, RZ, 0x1, P0 ;  /* 0x00000001ff0b7807 */ /* 0x000fe40000000000 */
[----:B------:R-:W-:Y:S01]  /*1b630*/  UIADD3 UR8, UR8, 0x100, URZ ;  /* 0x0000010008087890 */ /* 0x000fe2000fffe03f */
[----:B------:R-:W-:Y:S01]  /*1b640*/  SEL R5, R5, RZ, P0 ;  /* 0x000000ff05057207 */ /* 0x000fe20000000000 */
[----:B------:R-:W-:Y:S01]  /*1b650*/  UIADD3 UR18, UR11, 0x18100, URZ ;  /* 0x000181000b127890 */ /* 0x000fe2000fffe03f */
[----:B------:R-:W-:Y:S02]  /*1b660*/  LOP3.LUT R4, R4, R11, RZ, 0x3c, !PT ;  /* 0x0000000b04047212 */ /* 0x000fe400078e3cff */
[----:B------:R-:W-:-:S04]  /*1b670*/  UMOV UR11, UR19 ;  /* 0x00000013000b7c82 */ /* 0x000fc80008000000 */
[----:B------:R0:W-:Y:S02]  /*1b680*/  UTMALDG.3D.MULTICAST [UR8], [UR14], UR21, desc[UR16] ;  /* 0x000010080e0073b4 */ /* 0x0001e40008011815 */
[----:B0-----:R-:W-:Y:S01]  /*1b690*/  UMOV UR8, UR18 ;  /* 0x0000001200087c82 */ /* 0x001fe20008000000 */
[----:B------:R-:W-:Y:S02]  /*1b6a0*/  UMOV UR11, UR20 ;  /* 0x00000014000b7c82 */ /* 0x000fe40008000000 */
[----:B------:R0:W-:Y:S02]  /*1b6b0*/  UTMALDG.3D [UR8], [UR28], desc[UR16] ;  /* 0x000010081c0075b4 */ /* 0x0001e40008011000 */
[----:B0-----:R-:W-:Y:S05]  /*1b6c0*/  @P1 BRA `(.L_x_556) ;  /* 0xfffffffc00341947 */ /* 0x001fea000383ffff */
.L_x_553:
[----:B------:R-:W-:Y:S05]  /*1b6d0*/  BSYNC B1 ;  /* 0x0000000000017941 */ /* 0x000fea0003800000 */
.L_x_552:
[----:B------:R-:W2:Y:S01]  /*1b6e0*/  LDL.LU R15, [R1+0x200] ;  /* 0x00020000010f7983 */ /* 0x000ea20000300800 */
[----:B------:R-:W-:Y:S01]  /*1b6f0*/  LOP3.LUT P0, RZ, R9, 0xff, RZ, 0xc0, !PT ;  /* 0x000000ff09ff7812 */ /* 0x000fe2000780c0ff */
[----:B------:R-:W-:Y:S01]  /*1b700*/  VIADD R5, R6, UR7 ;  /* 0x0000000706057c36 */ /* 0x000fe20008000000 */
[----:B------:R-:W-:Y:S01]  /*1b710*/  ULDC.64 UR8, c[0x0][0x650] ;  /* 0x0001940000087ab9 */ /* 0x000fe20000000a00 */
[----:B------:R-:W3:Y:S01]  /*1b720*/  LDL.LU R13, [R1+0x204] ;  /* 0x00020400010d7983 */ /* 0x000ee20000300800 */
[----:B------:R-:W-:Y:S01]  /*1b730*/  IMAD.U32 R2, RZ, RZ, UR7 ;  /* 0x00000007ff027e24 */ /* 0x000fe2000f8e00ff */
[----:B------:R-:W-:Y:S01]  /*1b740*/  UISETP.GE.U32.AND UP0, UPT, UR7, 0x3, UPT ;  /* 0x000000030700788c */ /* 0x000fe2000bf06070 */
[----:B------:R-:W-:Y:S01]  /*1b750*/  BSSY B1, `(.L_x_557) ;  /* 0x0000073000017945 */ /* 0x000fe20003800000 */
[----:B------:R-:W-:Y:S01]  /*1b760*/  IMAD.MOV.U32 R10, RZ, RZ, -0x1 ;  /* 0xffffffffff0a7424 */ /* 0x000fe200078e00ff */
[----:B------:R-:W-:-:S03]  /*1b770*/  PRMT R9, RZ, 0x7610, R9 ;  /* 0x00007610ff097816 */ /* 0x000fc60000000009 */
[----:B------:R-:W-:Y:S02]  /*1b780*/  PLOP3.LUT P1, PT, PT, PT, UP0, 0x80, 0x0 ;  /* 0x000000000000781c */ /* 0x000fe40003f2f008 */
[----:B------:R-:W0:Y:S01]  /*1b790*/  @P0 S2R R0, SR_CgaCtaId ;  /* 0x0000000000000919 */ /* 0x000e220000008800 */
[----:B------:R-:W-:-:S04]  /*1b7a0*/  @P0 MOV R3, 0x400 ;  /* 0x0000040000030802 */ /* 0x000fc80000000f00 */
[----:B0-----:R-:W-:-:S04]  /*1b7b0*/  @P0 LEA R3, R0, R3, 0x18 ;  /* 0x0000000300030211 */ /* 0x001fc800078ec0ff */
[----:B------:R0:W-:Y:S01]  /*1b7c0*/  @P0 SYNCS.ARRIVE.TRANS64.A1T0 RZ, [R3+URZ+0x48], RZ ;  /* 0x000048ff03ff09a7 */ /* 0x0001e2000810003f */
[----:B------:R-:W-:-:S04]  /*1b7d0*/  ISETP.GT.U32.AND P0, PT, R5, 0x2, PT ;  /* 0x000000020500780c */ /* 0x000fc80003f04070 */
[----:B------:R-:W-:Y:S01]  /*1b7e0*/  ISETP.LT.U32.AND P0, PT, R2, 0x3, P0 ;  /* 0x000000030200780c */ /* 0x000fe20000701070 */
[----:B0-----:R-:W-:-:S03]  /*1b7f0*/  IMAD.WIDE.U32 R2, R5, -0x55555555, RZ ;  /* 0xaaaaaaab05027825 */ /* 0x001fc600078e00ff */
[----:B------:R-:W-:Y:S02]  /*1b800*/  SEL R2, RZ, 0x1, !P0 ;  /* 0x00000001ff027807 */ /* 0x000fe40004000000 */
[----:B------:R-:W-:Y:S02]  /*1b810*/  SHF.R.U32.HI R4, RZ, 0x1, R3 ;  /* 0x00000001ff047819 */ /* 0x000fe40000011603 */
[----:B------:R-:W-:Y:S01]  /*1b820*/  LOP3.LUT R7, R7, R2, RZ, 0x3c, !PT ;  /* 0x0000000207077212 */ /* 0x000fe200078e3cff */
[----:B------:R-:W-:Y:S01]  /*1b830*/  IMAD.MOV.U32 R2, RZ, RZ, -0x1 ;  /* 0xffffffffff027424 */ /* 0x000fe200078e00ff */
[----:B------:R-:W-:Y:S01]  /*1b840*/  MOV R3, 0xffffffff ;  /* 0xffffffff00037802 */ /* 0x000fe20000000f00 */
[----:B------:R-:W-:Y:S01]  /*1b850*/  IMAD R6, R4, -0x3, R5 ;  /* 0xfffffffd04067824 */ /* 0x000fe200078e0205 */
[--C-:B------:R-:W-:Y:S02]  /*1b860*/  @P1 LOP3.LUT R7, R7, 0x1, R4.reuse, 0x78, !PT ;  /* 0x0000000107071812 */ /* 0x100fe400078e7804 */
[----:B------:R-:W-:-:S02]  /*1b870*/  PRMT R4, RZ, 0x7610, R4 ;  /* 0x00007610ff047816 */ /* 0x000fc40000000004 */
[----:B---3--:R-:W-:-:S04]  /*1b880*/  IADD3 R13, P0, R13, UR22, RZ ;  /* 0x000000160d0d7c10 */ /* 0x008fc8000ff1e0ff */
[----:B--2---:R-:W-:Y:S01]  /*1b890*/  IADD3.X R15, R15, UR13, RZ, P0, !PT ;  /* 0x0000000d0f0f7c10 */ /* 0x004fe200087fe4ff */
[----:B------:R0:W-:Y:S01]  /*1b8a0*/  STL [R1+0x204], R13 ;  /* 0x0002040d01007387 */ /* 0x0001e20000100800 */
[----:B------:R-:W-:-:S03]  /*1b8b0*/  ISETP.GE.U32.AND P0, PT, R13, UR8, PT ;  /* 0x000000080d007c0c */ /* 0x000fc6000bf06070 */
[----:B------:R0:W-:Y:S01]  /*1b8c0*/  STL [R1+0x200], R15 ;  /* 0x0002000f01007387 */ /* 0x0001e20000100800 */
[----:B------:R-:W-:-:S13]  /*1b8d0*/  ISETP.GE.U32.AND.EX P0, PT, R15, UR9, PT, P0 ;  /* 0x000000090f007c0c */ /* 0x000fda000bf06100 */
[----:B0-----:R-:W-:Y:S05]  /*1b8e0*/  @P0 BRA `(.L_x_558) ;  /* 0x0000000400640947 */ /* 0x001fea0003800000 */
[----:B------:R-:W0:Y:S01]  /*1b8f0*/  S2R R8, SR_CTAID.X ;  /* 0x0000000000087919 */ /* 0x000e220000002500 */
[----:B------:R-:W-:Y:S01]  /*1b900*/  ULDC UR8, c[0x0][0x150] ;  /* 0x0000540000087ab9 */ /* 0x000fe20000000800 */
[----:B------:R-:W1:Y:S01]  /*1b910*/  LDC R3, c[0x0][0x144] ;  /* 0x00005100ff037b82 */ /* 0x000e620000000800 */
[----:B------:R-:W-:Y:S01]  /*1b920*/  UISETP.NE.AND UP0, UPT, UR45, URZ, UPT ;  /* 0x0000003f2d00728c */ /* 0x000fe2000bf05270 */
[----:B------:R-:W2:Y:S01]  /*1b930*/  S2R R5, SR_CTAID.Y ;  /* 0x0000000000057919 */ /* 0x000ea20000002600 */
[----:B------:R-:W-:-:S04]  /*1b940*/  ULDC UR11, c[0x0][0x630] ;  /* 0x00018c00000b7ab9 */ /* 0x000fc80000000800 */
[----:B------:R-:W-:Y:S01]  /*1b950*/  PLOP3.LUT P0, PT, PT, PT, UP0, 0x80, 0x0 ;  /* 0x000000000000781c */ /* 0x000fe20003f0f008 */
[----:B------:R-:W3:Y:S01]  /*1b960*/  LDC R12, c[0x0][0x148] ;  /* 0x00005200ff0c7b82 */ /* 0x000ee20000000800 */
[----:B0-----:R-:W-:Y:S02]  /*1b970*/  I2FP.F32.U32 R2, R8 ;  /* 0x0000000800027245 */ /* 0x001fe40000201000 */
[----:B--2---:R-:W-:-:S03]  /*1b980*/  I2FP.F32.U32 R4, R5 ;  /* 0x0000000500047245 */ /* 0x004fc60000201000 */
[----:B------:R-:W-:Y:S01]  /*1b990*/  FMUL R2, R2, UR8 ;  /* 0x0000000802027c20 */ /* 0x000fe20008400000 */
[----:B------:R-:W-:Y:S02]  /*1b9a0*/  ULDC UR8, c[0x0][0x154] ;  /* 0x0000550000087ab9 */ /* 0x000fe40000000800 */
[----:B------:R-:W-:Y:S01]  /*1b9b0*/  FMUL R10, R4, UR8 ;  /* 0x00000008040a7c20 */ /* 0x000fe20008400000 */
[----:B------:R-:W-:Y:S02]  /*1b9c0*/  ULDC.64 UR8, c[0x0][0x628] ;  /* 0x00018a0000087ab9 */ /* 0x000fe40000000a00 */
[----:B------:R-:W0:Y:S08]  /*1b9d0*/  F2I.U32.TRUNC.NTZ R2, R2 ;  /* 0x0000000200027305 */ /* 0x000e30000020f000 */
[----:B------:R-:W2:Y:S01]  /*1b9e0*/  F2I.U32.TRUNC.NTZ R10, R10 ;  /* 0x0000000a000a7305 */ /* 0x000ea2000020f000 */
[----:B0-----:R-:W-:Y:S01]  /*1b9f0*/  IADD3 R4, -R2, RZ, RZ ;  /* 0x000000ff02047210 */ /* 0x001fe20007ffe1ff */
[----:B------:R-:W-:-:S04]  /*1ba00*/  IMAD.MOV.U32 R2, RZ, RZ, R13 ;  /* 0x000000ffff027224 */ /* 0x000fc800078e000d */
[----:B-1----:R-:W-:Y:S02]  /*1ba10*/  IMAD R8, R3, R4, R8 ;  /* 0x0000000403087224 */ /* 0x002fe400078e0208 */
[----:B--2---:R-:W-:-:S04]  /*1ba20*/  IMAD.MOV R3, RZ, RZ, -R10 ;  /* 0x000000ffff037224 */ /* 0x004fc800078e0a0a */
[----:B---3--:R-:W-:Y:S01]  /*1ba30*/  @P0 IMAD R8, R12, R3, R5 ;  /* 0x000000030c080224 */ /* 0x008fe200078e0205 */
[----:B------:R-:W-:Y:S02]  /*1ba40*/  ISETP.NE.U32.AND P0, PT, RZ, UR8, PT ;  /* 0x00000008ff007c0c */ /* 0x000fe4000bf05070 */
[----:B------:R-:W-:Y:S02]  /*1ba50*/  MOV R3, R15 ;  /* 0x0000000f00037202 */ /* 0x000fe40000000f00 */
[----:B------:R-:W-:-:S13]  /*1ba60*/  ISETP.NE.AND.EX P0, PT, RZ, UR9, PT, P0 ;  /* 0x00000009ff007c0c */ /* 0x000fda000bf05300 */
[----:B------:R-:W-:Y:S05]  /*1ba70*/  @!P0 BRA `(.L_x_559) ;  /* 0x0000000000288947 */ /* 0x000fea0003800000 */
[----:B------:R-:W-:Y:S02]  /*1ba80*/  ULDC UR10, c[0x0][0x634] ;  /* 0x00018d00000a7ab9 */ /* 0x000fe40000000800 */
[----:B------:R-:W-:-:S05]  /*1ba90*/  IADD3 R3, P0, R13, UR10, RZ ;  /* 0x0000000a0d037c10 */ /* 0x000fca000ff1e0ff */
[----:B------:R-:W-:-:S04]  /*1baa0*/  IMAD.X R11, RZ, RZ, R15, P0 ;  /* 0x000000ffff0b7224 */ /* 0x000fc800000e060f */
[----:B------:R-:W-:-:S04]  /*1bab0*/  IMAD.WIDE.U32 R4, R11, UR8, RZ ;  /* 0x000000080b047c25 */ /* 0x000fc8000f8e00ff */
[----:B------:R-:W-:-:S04]  /*1bac0*/  IMAD.WIDE.U32 R4, P0, R3, UR9, R4 ;  /* 0x0000000903047c25 */ /* 0x000fc8000f800004 */
[----:B------:R-:W-:Y:S01]  /*1bad0*/  IMAD.WIDE.U32 R2, R3, UR8, RZ ;  /* 0x0000000803027c25 */ /* 0x000fe2000f8e00ff */
[----:B------:R-:W-:-:S04]  /*1bae0*/  MOV R2, R5 ;  /* 0x0000000500027202 */ /* 0x000fc80000000f00 */
[----:B------:R-:W-:Y:S01]  /*1baf0*/  IADD3 RZ, P1, R3, R4, RZ ;  /* 0x0000000403ff7210 */ /* 0x000fe20007f3e0ff */
[----:B------:R-:W-:-:S04]  /*1bb00*/  IMAD.X R3, RZ, RZ, RZ, P0 ;  /* 0x000000ffff037224 */ /* 0x000fc800000e06ff */
[----:B------:R-:W-:-:S08]  /*1bb10*/  IMAD.WIDE.U32.X R2, R11, UR9, R2, P1 ;  /* 0x000000090b027c25 */ /* 0x000fd000088e0402 */
.L_x_559:
[--C-:B------:R-:W-:Y:S01]  /*1bb20*/  SHF.R.U64 R10, R2, UR11, R3.reuse ;  /* 0x0000000b020a7c19 */ /* 0x100fe20008001203 */
[----:B------:R-:W-:Y:S01]  /*1bb30*/  ULDC.64 UR8, c[0x0][0x620] ;  /* 0x0001880000087ab9 */ /* 0x000fe20000000a00 */
[----:B------:R-:W-:Y:S01]  /*1bb40*/  SHF.R.U32.HI R2, RZ, UR11, R3 ;  /* 0x0000000bff027c19 */ /* 0x000fe20008011603 */
[----:B------:R-:W-:Y:S01]  /*1bb50*/  ULDC.64 UR10, c[0x0][0x640] ;  /* 0x00019000000a7ab9 */ /* 0x000fe20000000a00 */
[----:B------:R-:W-:Y:S02]  /*1bb60*/  IADD3 R11, P0, RZ, -R10, RZ ;  /* 0x8000000aff0b7210 */ /* 0x000fe40007f1e0ff */
[----:B------:R-:W-:-:S03]  /*1bb70*/  MOV R3, R15 ;  /* 0x0000000f00037202 */ /* 0x000fc60000000f00 */
[----:B------:R-:W-:Y:S01]  /*1bb80*/  IMAD.X R2, RZ, RZ, ~R2, P0 ;  /* 0x000000ffff027224 */ /* 0x000fe200000e0e02 */
[----:B------:R-:W-:-:S03]  /*1bb90*/  ISETP.NE.U32.AND P0, PT, RZ, UR10, PT ;  /* 0x0000000aff007c0c */ /* 0x000fc6000bf05070 */
[----:B------:R-:W-:Y:S01]  /*1bba0*/  IMAD R2, R2, UR8, RZ ;  /* 0x0000000802027c24 */ /* 0x000fe2000f8e02ff */
[----:B------:R-:W-:-:S03]  /*1bbb0*/  ISETP.NE.AND.EX P0, PT, RZ, UR11, PT, P0 ;  /* 0x0000000bff007c0c */ /* 0x000fc6000bf05300 */
[----:B------:R-:W-:Y:S02]  /*1bbc0*/  IMAD R5, R11, UR9, R2 ;  /* 0x000000090b057c24 */ /* 0x000fe4000f8e0202 */
[----:B------:R-:W-:-:S04]  /*1bbd0*/  IMAD.MOV.U32 R2, RZ, RZ, R13 ;  /* 0x000000ffff027224 */ /* 0x000fc800078e000d */
[----:B------:R-:W-:Y:S01]  /*1bbe0*/  IMAD.WIDE.U32 R2, R11, UR8, R2 ;  /* 0x000000080b027c25 */ /* 0x000fe2000f8e0002 */
[----:B------:R-:W-:-:S03]  /*1bbf0*/  ULDC UR8, c[0x0][0x618] ;  /* 0x0001860000087ab9 */ /* 0x000fc60000000800 */
[----:B------:R-:W-:-:S05]  /*1bc00*/  IMAD.IADD R3, R3, 0x1, R5 ;  /* 0x0000000103037824 */ /* 0x000fca00078e0205 */
[--C-:B------:R-:W-:Y:S02]  /*1bc10*/  SHF.R.U64 R11, R2, UR8, R3.reuse ;  /* 0x00000008020b7c19 */ /* 0x100fe40008001203 */
[----:B------:R-:W-:Y:S01]  /*1bc20*/  SHF.R.U32.HI R2, RZ, UR8, R3 ;  /* 0x00000008ff027c19 */ /* 0x000fe20008011603 */
[----:B------:R-:W-:-:S03]  /*1bc30*/  ULDC UR8, c[0x0][0x608] ;  /* 0x0001820000087ab9 */ /* 0x000fc60000000800 */
[--C-:B------:R-:W-:Y:S02]  /*1bc40*/  SHF.R.U64 R12, R11, UR8, R2.reuse ;  /* 0x000000080b0c7c19 */ /* 0x100fe40008001202 */
[----:B------:R-:W-:Y:S01]  /*1bc50*/  SHF.R.U32.HI R3, RZ, UR8, R2 ;  /* 0x00000008ff037c19 */ /* 0x000fe20008011602 */
[----:B------:R-:W-:-:S03]  /*1bc60*/  ULDC UR8, c[0x0][0x658] ;  /* 0x0001960000087ab9 */ /* 0x000fc60000000800 */
[--C-:B------:R-:W-:Y:S02]  /*1bc70*/  SHF.R.U64 R13, R12, UR8, R3.reuse ;  /* 0x000000080c0d7c19 */ /* 0x100fe40008001203 */
[----:B------:R-:W-:-:S03]  /*1bc80*/  SHF.R.U32.HI R15, RZ, UR8, R3 ;  /* 0x00000008ff0f7c19 */ /* 0x000fc60008011603 */
[----:B------:R-:W-:Y:S01]  /*1bc90*/  IMAD.MOV.U32 R2, RZ, RZ, R13 ;  /* 0x000000ffff027224 */ /* 0x000fe200078e000d */
[----:B------:R-:W-:Y:S01]  /*1bca0*/  MOV R3, R15 ;  /* 0x0000000f00037202 */ /* 0x000fe20000000f00 */
[----:B------:R-:W-:Y:S06]  /*1bcb0*/  @!P0 BRA `(.L_x_560) ;  /* 0x0000000000288947 */ /* 0x000fec0003800000 */
        /* <DEDUP_REMOVED lines=10> */
.L_x_560:
[----:B------:R-:W-:Y:S01]  /*1bd60*/  ULDC UR8, c[0x0][0x648] ;  /* 0x0001920000087ab9 */ /* 0x000fe20000000800 */
[----:B------:R-:W-:Y:S01]  /*1bd70*/  LOP3.LUT R12, R12, UR6, RZ, 0xc0, !PT ;  /* 0x000000060c0c7c12 */ /* 0x000fe2000f8ec0ff */
[----:B------:R-:W-:Y:S01]  /*1bd80*/  UISETP.NE.AND UP0, UPT, UR45, URZ, UPT ;  /* 0x0000003f2d00728c */ /* 0x000fe2000bf05270 */
[----:B------:R-:W-:Y:S01]  /*1bd90*/  SHF.R.U64 R3, R2, UR8, R3 ;  /* 0x0000000802037c19 */ /* 0x000fe20008001203 */
[----:B------:R-:W-:Y:S01]  /*1bda0*/  ULDC UR8, c[0x0][0x638] ;  /* 0x00018e0000087ab9 */ /* 0x000fe20000000800 */
[----:B------:R-:W-:-:S03]  /*1bdb0*/  IMAD.MOV.U32 R4, RZ, RZ, 0x1 ;  /* 0x00000001ff047424 */ /* 0x000fc600078e00ff */
[----:B------:R-:W-:Y:S01]  /*1bdc0*/  IMAD.MOV R2, RZ, RZ, -R3 ;  /* 0x000000ffff027224 */ /* 0x000fe200078e0a03 */
[----:B------:R-:W-:Y:S01]  /*1bdd0*/  PLOP3.LUT P0, PT, PT, PT, UP0, 0x40, 0x0 ;  /* 0x000000000000781c */ /* 0x000fe20003f0e808 */
[----:B------:R-:W-:Y:S01]  /*1bde0*/  IMAD R5, R3, UR5, R12 ;  /* 0x0000000503057c24 */ /* 0x000fe2000f8e020c */
[----:B------:R-:W-:Y:S01]  /*1bdf0*/  PLOP3.LUT P1, PT, PT, PT, UP0, 0x40, 0x0 ;  /* 0x000000000000781c */ /* 0x000fe20003f2e808 */
[----:B------:R-:W-:Y:S01]  /*1be00*/  IMAD R13, R2, UR8, R13 ;  /* 0x00000008020d7c24 */ /* 0x000fe2000f8e020d */
[----:B------:R-:W-:Y:S01]  /*1be10*/  ULDC UR8, c[0x0][0x610] ;  /* 0x0001840000087ab9 */ /* 0x000fe20000000800 */
[----:B------:R-:W-:Y:S01]  /*1be20*/  LOP3.LUT R2, R11, UR4, RZ, 0xc0, !PT ;  /* 0x000000040b027c12 */ /* 0x000fe2000f8ec0ff */
[----:B------:R-:W-:Y:S01]  /*1be30*/  IMAD R8, R5, UR8, R8 ;  /* 0x0000000805087c24 */ /* 0x000fe2000f8e0208 */
[----:B------:R-:W-:-:S03]  /*1be40*/  ULDC UR8, c[0x0][0x600] ;  /* 0x0001800000087ab9 */ /* 0x000fc60000000800 */
[----:B------:R-:W-:-:S05]  /*1be50*/  IMAD R13, R13, UR8, R2 ;  /* 0x000000080d0d7c24 */ /* 0x000fca000f8e0202 */
[----:B------:R-:W-:Y:S02]  /*1be60*/  SEL R2, R13, R8, P0 ;  /* 0x000000080d027207 */ /* 0x000fe40000000000 */
[----:B------:R-:W-:-:S07]  /*1be70*/  SEL R3, R8, R13, P1 ;  /* 0x0000000d08037207 */ /* 0x000fce0000800000 */
.L_x_558:
[----:B------:R-:W-:Y:S05]  /*1be80*/  BSYNC B1 ;  /* 0x0000000000017941 */ /* 0x000fea0003800000 */
.L_x_557:
[----:B------:R-:W-:-:S13]  /*1be90*/  LOP3.LUT P0, RZ, R4, 0xff, RZ, 0xc0, !PT ;  /* 0x000000ff04ff7812 */ /* 0x000fda000780c0ff */
[----:B------:R-:W-:Y:S05]  /*1bea0*/  @P0 BRA `(.L_x_561) ;  /* 0xfffffff400040947 */ /* 0x000fea000383ffff */
[----:B------:R-:W-:Y:S05]  /*1beb0*/  BSYNC B0 ;  /* 0x0000000000007941 */ /* 0x000fea0003800000 */
.L_x_550:
[----:B------:R-:W-:-:S03]  /*1bec0*/  UMOV UR8, 0xffffffff ;  /* 0xffffffff00087882 */ /* 0x000fc60000000000 */
[----:B------:R-:W-:Y:S05]  /*1bed0*/  BRA.DIV UR8, `(.L_x_562) ;  /* 0x0000000208f47947 */ /* 0x000fea000b800000 */
[----:B------:R-:W-:-:S13]  /*1bee0*/  ELECT P6, URZ, PT ;  /* 0x00000000003f782f */ /* 0x000fda00038c0000 */
.L_x_575:
[----:B------:R-:W-:Y:S04]  /*1bef0*/  BSSY B0, `(.L_x_563) ;  /* 0x0000023000007945 */ /* 0x000fe80003800000 */
[----:B------:R-:W-:Y:S05]  /*1bf00*/  @!P6 BRA `(.L_x_564) ;  /* 0x000000000084e947 */ /* 0x000fea0003800000 */
[----:B------:R-:W-:-:S04]  /*1bf10*/  ULOP3.LUT UR8, UR40, 0x2, URZ, 0xfc, !UPT ;  /* 0x0000000228087892 */ /* 0x000fc8000f8efc3f */
[----:B------:R-:W-:-:S06]  /*1bf20*/  UISETP.NE.AND UP0, UPT, UR8, 0x3, UPT ;  /* 0x000000030800788c */ /* 0x000fcc000bf05270 */
[----:B------:R-:W-:-:S13]  /*1bf30*/  PLOP3.LUT P0, PT, PT, PT, UP0, 0x80, 0x0 ;  /* 0x000000000000781c */ /* 0x000fda0003f0f008 */
[----:B------:R-:W-:Y:S05]  /*1bf40*/  @!P0 BRA `(.L_x_565) ;  /* 0x0000000000048947 */ /* 0x000fea0003800000 */
[----:B------:R-:W-:Y:S01]  /*1bf50*/  BPT.TRAP 0x1 ;  /* 0x000000040000795c */ /* 0x000fe20000300000 */
.L_x_565:
[----:B------:R-:W0:Y:S01]  /*1bf60*/  S2R R3, SR_CgaCtaId ;  /* 0x0000000000037919 */ /* 0x000e220000008800 */
[----:B------:R-:W-:-:S04]  /*1bf70*/  MOV R0, 0x400 ;  /* 0x0000040000007802 */ /* 0x000fc80000000f00 */
[----:B0-----:R-:W-:Y:S02]  /*1bf80*/  LEA R3, R3, R0, 0x18 ;  /* 0x0000000003037211 */ /* 0x001fe400078ec0ff */
[----:B------:R-:W-:Y:S02]  /*1bf90*/  SHF.L.U32 R0, R7, 0x1f, RZ ;  /* 0x0000001f07007819 */ /* 0x000fe400000006ff */
[----:B------:R-:W-:-:S05]  /*1bfa0*/  IADD3 R3, R3, 0x18, RZ ;  /* 0x0000001803037810 */ /* 0x000fca0007ffe0ff */
[----:B------:R-:W-:-:S04]  /*1bfb0*/  IMAD R5, R6, 0x8, R3 ;  /* 0x0000000806057824 */ /* 0x000fc800078e0203 */
[----:B------:R-:W0:Y:S02]  /*1bfc0*/  SYNCS.PHASECHK.TRANS64.TRYWAIT P0, [R5+URZ], R0 ;  /* 0x00000000050075a7 */ /* 0x000e24000800017f */
[----:B0-----:R-:W-:Y:S05]  /*1bfd0*/  @!P0 BRA `(.L_x_566) ;  /* 0x0000000000d48947 */ /* 0x001fea0003800000 */
.L_x_576:
[----:B------:R-:W-:-:S05]  /*1bfe0*/  VIADD R6, R6, 0x1 ;  /* 0x0000000106067836 */ /* 0x000fca0000000000 */
[----:B------:R-:W-:-:S04]  /*1bff0*/  ISETP.NE.AND P0, PT, R6, 0x3, PT ;  /* 0x000000030600780c */ /* 0x000fc80003f05270 */
[----:B0-----:R-:W-:Y:S02]  /*1c000*/  SEL R0, RZ, 0x1, P0 ;  /* 0x00000001ff007807 */ /* 0x001fe40000000000 */
[----:B------:R-:W-:Y:S02]  /*1c010*/  SEL R6, R6, RZ, P0 ;  /* 0x000000ff06067207 */ /* 0x000fe40000000000 */
[----:B------:R-:W-:Y:S02]  /*1c020*/  LOP3.LUT R7, R7, R0, RZ, 0x3c, !PT ;  /* 0x0000000007077212 */ /* 0x000fe400078e3cff */
[----:B------:R-:W-:Y:S02]  /*1c030*/  LEA R5, R6, R3, 0x3 ;  /* 0x0000000306057211 */ /* 0x000fe400078e18ff */
[----:B------:R-:W-:-:S04]  /*1c040*/  SHF.L.U32 R0, R7, 0x1f, RZ ;  /* 0x0000001f07007819 */ /* 0x000fc800000006ff */
[----:B------:R-:W0:Y:S02]  /*1c050*/  SYNCS.PHASECHK.TRANS64.TRYWAIT P0, [R5+URZ], R0 ;  /* 0x00000000050075a7 */ /* 0x000e24000800017f */
[----:B0-----:R-:W-:Y:S05]  /*1c060*/  @!P0 BRA `(.L_x_567) ;  /* 0x0000000000c48947 */ /* 0x001fea0003800000 */
.L_x_577:
[----:B0-----:R-:W-:-:S05]  /*1c070*/  VIADD R0, R6, 0x1 ;  /* 0x0000000106007836 */ /* 0x001fca0000000000 */
[----:B------:R-:W-:-:S04]  /*1c080*/  ISETP.NE.AND P0, PT, R0, 0x3, PT ;  /* 0x000000030000780c */ /* 0x000fc80003f05270 */
[----:B------:R-:W-:Y:S02]  /*1c090*/  SEL R2, RZ, 0x1, P0 ;  /* 0x00000001ff027807 */ /* 0x000fe40000000000 */
[----:B------:R-:W-:Y:S02]  /*1c0a0*/  SEL R0, R0, RZ, P0 ;  /* 0x000000ff00007207 */ /* 0x000fe40000000000 */
[----:B------:R-:W-:-:S03]  /*1c0b0*/  LOP3.LUT R2, R7, R2, RZ, 0x3c, !PT ;  /* 0x0000000207027212 */ /* 0x000fc600078e3cff */
[----:B------:R-:W-:Y:S01]  /*1c0c0*/  IMAD R3, R0, 0x8, R3 ;  /* 0x0000000800037824 */ /* 0x000fe200078e0203 */
[----:B------:R-:W-:-:S07]  /*1c0d0*/  SHF.L.U32 R0, R2, 0x1f, RZ ;  /* 0x0000001f02007819 */ /* 0x000fce00000006ff */
.L_x_568:
[----:B0-----:R0:W1:Y:S02]  /*1c0e0*/  SYNCS.PHASECHK.TRANS64.TRYWAIT P0, [R3+URZ], R0 ;  /* 0x00000000030075a7 */ /* 0x001064000800017f */
[----:B-1----:R-:W-:Y:S05]  /*1c0f0*/  @!P0 NANOSLEEP.SYNCS 0x989680 ;  /* 0x009896800000895d */ /* 0x002fea0003900000 */
[----:B------:R-:W1:Y:S02]  /*1c100*/  @!P0 SYNCS.PHASECHK.TRANS64 P0, [R3+URZ], R0 ;  /* 0x00000000030085a7 */ /* 0x000e64000800007f */
[----:B-1----:R-:W-:Y:S05]  /*1c110*/  @!P0 BRA `(.L_x_568) ;  /* 0xfffffffc00f08947 */ /* 0x002fea000383ffff */
.L_x_564:
[----:B------:R-:W-:Y:S05]  /*1c120*/  BSYNC B0 ;  /* 0x0000000000007941 */ /* 0x000fea0003800000 */
.L_x_563:
[----:B------:R-:W-:Y:S05]  /*1c130*/  EXIT ;  /* 0x000000000000794d */ /* 0x000fea0003800000 */
.L_x_21:
[----:B-1----:R1:W2:Y:S02]  /*1c140*/  SYNCS.PHASECHK.TRANS64.TRYWAIT P1, [R4+URZ], R3 ;  /* 0x00000003040075a7 */ /* 0x0022a4000802017f */
[----:B--2---:R-:W-:Y:S05]  /*1c150*/  @!P1 NANOSLEEP.SYNCS 0x989680 ;  /* 0x009896800000995d */ /* 0x004fea0003900000 */
[----:B------:R-:W2:Y:S02]  /*1c160*/  @!P1 SYNCS.PHASECHK.TRANS64 P1, [R4+URZ], R3 ;  /* 0x00000003040095a7 */ /* 0x000ea4000802007f */
[----:B--2---:R-:W-:Y:S05]  /*1c170*/  @!P1 BRA `(.L_x_21) ;  /* 0xfffffffc00f09947 */ /* 0x004fea000383ffff */
[----:B------:R-:W-:Y:S05]  /*1c180*/  BRA `(.L_x_20) ;  /* 0xfffffe5400387947 */ /* 0x000fea000383ffff */
.L_x_26:
[----:B-1----:R1:W2:Y:S02]  /*1c190*/  SYNCS.PHASECHK.TRANS64.TRYWAIT P1, [R4+URZ], R5 ;  /* 0x00000005040075a7 */ /* 0x0022a4000802017f */
[----:B--2---:R-:W-:Y:S05]  /*1c1a0*/  @!P1 NANOSLEEP.SYNCS 0x989680 ;  /* 0x009896800000995d */ /* 0x004fea0003900000 */
[----:B------:R-:W2:Y:S02]  /*1c1b0*/  @!P1 SYNCS.PHASECHK.TRANS64 P1, [R4+URZ], R5 ;  /* 0x00000005040095a7 */ /* 0x000ea4000802007f */
[----:B--2---:R-:W-:Y:S05]  /*1c1c0*/  @!P1 BRA `(.L_x_26) ;  /* 0xfffffffc00f09947 */ /* 0x004fea000383ffff */
[----:B------:R-:W-:Y:S05]  /*1c1d0*/  BRA `(.L_x_25) ;  /* 0xfffffe8800c87947 */ /* 0x000fea000383ffff */
.L_x_551:
[----:B------:R-:W-:Y:S01]  /*1c1e0*/  BSSY B1, `(.L_x_569) ;  /* 0x0000006000017945 */ /* 0x000fe20003800000 */
[----:B------:R-:W-:-:S07]  /*1c1f0*/  MOV R15, 0xffffffff ;  /* 0xffffffff000f7802 */ /* 0x000fce0000000f00 */
[----:B------:R-:W-:Y:S05]  /*1c200*/  WARPSYNC.COLLECTIVE R15, `(.L_x_570) ;  /* 0x000000000f0c7348 */ /* 0x000fea0003c00000 */
[----:B------:R-:W-:Y:S02]  /*1c210*/  ELECT P6, UR62, PT ;  /* 0x00000000003e782f */ /* 0x000fe400038c0000 */
[----:B------:R-:W-:Y:S01]  /*1c220*/  MOV R14, UR62 ;  /* 0x0000003e000e7c02 */ /* 0x000fe20008000f00 */
[----:B------:R-:W-:Y:S10]  /*1c230*/  ENDCOLLECTIVE ;  /* 0x000000000000791b */ /* 0x000ff40003800000 */
.L_x_570:
[----:B------:R-:W-:Y:S05]  /*1c240*/  BSYNC B1 ;  /* 0x0000000000017941 */ /* 0x000fea0003800000 */
.L_x_569:
[----:B------:R-:W-:Y:S05]  /*1c250*/  BRA `(.L_x_571) ;  /* 0xfffffff000247947 */ /* 0x000fea000383ffff */
.L_x_554:
[----:B0-----:R0:W2:Y:S02]  /*1c260*/  SYNCS.PHASECHK.TRANS64.TRYWAIT P0, [R8+URZ+0x18], R11 ;  /* 0x0000180b080075a7 */ /* 0x0010a4000800017f */
[----:B--2---:R-:W-:Y:S05]  /*1c270*/  @!P0 NANOSLEEP.SYNCS 0x989680 ;  /* 0x009896800000895d */ /* 0x004fea0003900000 */
[----:B------:R-:W2:Y:S02]  /*1c280*/  @!P0 SYNCS.PHASECHK.TRANS64 P0, [R8+URZ+0x18], R11 ;  /* 0x0000180b080085a7 */ /* 0x000ea4000800007f */
[----:B--2---:R-:W-:Y:S05]  /*1c290*/  @!P0 BRA `(.L_x_554) ;  /* 0xfffffffc00f08947 */ /* 0x004fea000383ffff */
[----:B------:R-:W-:Y:S05]  /*1c2a0*/  BRA `(.L_x_572) ;  /* 0xfffffff000687947 */ /* 0x000fea000383ffff */
.L_x_562:
[----:B------:R-:W-:Y:S01]  /*1c2b0*/  BSSY B0, `(.L_x_573) ;  /* 0x0000006000007945 */ /* 0x000fe20003800000 */
[----:B------:R-:W-:-:S07]  /*1c2c0*/  IMAD.MOV.U32 R15, RZ, RZ, -0x1 ;  /* 0xffffffffff0f7424 */ /* 0x000fce00078e00ff */
[----:B------:R-:W-:Y:S05]  /*1c2d0*/  WARPSYNC.COLLECTIVE R15, `(.L_x_574) ;  /* 0x000000000f0c7348 */ /* 0x000fea0003c00000 */
[----:B------:R-:W-:Y:S02]  /*1c2e0*/  ELECT P6, UR62, PT ;  /* 0x00000000003e782f */ /* 0x000fe400038c0000 */
[----:B------:R-:W-:Y:S01]  /*1c2f0*/  MOV R14, UR62 ;  /* 0x0000003e000e7c02 */ /* 0x000fe20008000f00 */
[----:B------:R-:W-:Y:S10]  /*1c300*/  ENDCOLLECTIVE ;  /* 0x000000000000791b */ /* 0x000ff40003800000 */
.L_x_574:
[----:B------:R-:W-:Y:S05]  /*1c310*/  BSYNC B0 ;  /* 0x0000000000007941 */ /* 0x000fea0003800000 */
.L_x_573:
[----:B------:R-:W-:Y:S05]  /*1c320*/  BRA `(.L_x_575) ;  /* 0xfffffff800f07947 */ /* 0x000fea000383ffff */
.L_x_566:
[----:B0-----:R0:W1:Y:S02]  /*1c330*/  SYNCS.PHASECHK.TRANS64.TRYWAIT P0, [R5+URZ], R0 ;  /* 0x00000000050075a7 */ /* 0x001064000800017f */
[----:B-1----:R-:W-:Y:S05]  /*1c340*/  @!P0 NANOSLEEP.SYNCS 0x989680 ;  /* 0x009896800000895d */ /* 0x002fea0003900000 */
[----:B------:R-:W1:Y:S02]  /*1c350*/  @!P0 SYNCS.PHASECHK.TRANS64 P0, [R5+URZ], R0 ;  /* 0x00000000050085a7 */ /* 0x000e64000800007f */
[----:B-1----:R-:W-:Y:S05]  /*1c360*/  @!P0 BRA `(.L_x_566) ;  /* 0xfffffffc00f08947 */ /* 0x002fea000383ffff */
[----:B------:R-:W-:Y:S05]  /*1c370*/  BRA `(.L_x_576) ;  /* 0xfffffffc00187947 */ /* 0x000fea000383ffff */
.L_x_567:
[----:B0-----:R0:W1:Y:S02]  /*1c380*/  SYNCS.PHASECHK.TRANS64.TRYWAIT P0, [R5+URZ], R0 ;  /* 0x00000000050075a7 */ /* 0x001064000800017f */
[----:B-1----:R-:W-:Y:S05]  /*1c390*/  @!P0 NANOSLEEP.SYNCS 0x989680 ;  /* 0x009896800000895d */ /* 0x002fea0003900000 */
[----:B------:R-:W1:Y:S02]  /*1c3a0*/  @!P0 SYNCS.PHASECHK.TRANS64 P0, [R5+URZ], R0 ;  /* 0x00000000050085a7 */ /* 0x000e64000800007f */
[----:B-1----:R-:W-:Y:S05]  /*1c3b0*/  @!P0 BRA `(.L_x_567) ;  /* 0xfffffffc00f08947 */ /* 0x002fea000383ffff */
[----:B------:R-:W-:Y:S05]  /*1c3c0*/  BRA `(.L_x_577) ;  /* 0xfffffffc00287947 */ /* 0x000fea000383ffff */
.L_x_578:
[----:B------:R-:W-:-:S00]  /*1c3d0*/  BRA `(.L_x_578) ;  /* 0xfffffffc00fc7947 */ /* 0x000fc0000383ffff */
[----:B------:R-:W-:-:S00]  /*1c3e0*/  NOP ;  /* 0x0000000000007918 */ /* 0x000fc00000000000 */
        /* <DEDUP_REMOVED lines=9> */
.L_x_579:


//--------------------- .nv.global.init           --------------------------
	.section	.nv.global.init,"aw",@progbits
.nv.global.init:
	.type		$str$22,@object
	.size		$str$22,($str$23 - $str$22)
$str$22:
        /*0000*/ 	.byte	0x6b, 0x5f, 0x74, 0x69, 0x6c, 0x65, 0x5f, 0x63, 0x6f, 0x75, 0x6e, 0x74, 0x20, 0x3e, 0x3d, 0x20
        /*0010*/ 	.byte	0x31, 0x00
	.type		$str$23,@object
	.size		$str$23,(__unnamed_1 - $str$23)
$str$23:
        /*0012*/ 	.byte	0x2f, 0x74, 0x6d, 0x70, 0x2f, 0x63, 0x75, 0x74, 0x6c, 0x61, 0x73, 0x73, 0x5f, 0x73, 0x77, 0x65
        /*0022*/ 	.byte	0x65, 0x70, 0x5f, 0x73, 0x72, 0x63, 0x2f, 0x69, 0x6e, 0x63, 0x6c, 0x75, 0x64, 0x65, 0x2f, 0x63
        /*0032*/ 	.byte	0x75, 0x74, 0x6c, 0x61, 0x73, 0x73, 0x2f, 0x67, 0x65, 0x6d, 0x6d, 0x2f, 0x63, 0x6f, 0x6c, 0x6c
        /*0042*/ 	.byte	0x65, 0x63, 0x74, 0x69, 0x76, 0x65, 0x2f, 0x73, 0x6d, 0x39, 0x30, 0x5f, 0x6d, 0x6d, 0x61, 0x5f
        /*0052*/ 	.byte	0x74, 0x6d, 0x61, 0x5f, 0x67, 0x6d, 0x6d, 0x61, 0x5f, 0x73, 0x73, 0x5f, 0x77, 0x61, 0x72, 0x70
        /*0062*/ 	.byte	0x73, 0x70, 0x65, 0x63, 0x69, 0x61, 0x6c, 0x69, 0x7a, 0x65, 0x64, 0x2e, 0x68, 0x70, 0x70, 0x00
	.type		__unnamed_1,@object
	.size		__unnamed_1,(.L_0 - __unnamed_1)
__unnamed_1:
        /* <DEDUP_REMOVED lines=181> */
        /*0bc2*/ 	.byte	0x65, 0x6e, 0x74, 0x69, 0x74, 0x79, 0x5d, 0x00
.L_0:


//--------------------- .nv.shared._ZN7cutlass13device_kernelINS_4gemm6kernel13GemmUniversalIN4cute5tupleIJiiiiEEENS1_10collective13CollectiveMmaINS1_34MainloopSm90TmaGmmaWarpSpecializedILi3ENS5_IJNS4_1CILi1EEENSA_ILi2EEESB_EEENS1_35KernelTmaWarpSpecializedCooperativeEEENS5_IJNSA_ILi256EEESG_NSA_ILi64EEEEEENS_6half_tENS5_IJlSB_lEEESJ_SK_NS4_8TiledMMAINS4_8MMA_AtomIJNS4_4SM904GMMA26MMA_64x256x16_F32F16F16_SSILNSO_5MajorE0ELSQ_0ELNSO_7ScaleInE1ELSR_1EEEEEENS4_6LayoutINS5_IJSC_SB_SB_EEENS5_IJSB_NSA_ILi0EEESW_EEEEENS5_IJNS4_10UnderscoreESZ_SZ_EEEEENS4_23SM90_TMA_LOAD_MULTICASTENS4_14ComposedLayoutINS4_7SwizzleILi3ELi4ELi3EEENS4_18smem_ptr_flag_bitsILi16EEENSU_INS5_IJNSA_ILi8EEESH_EEENS5_IJSH_SB_EEEEEEEvNS4_8identityENS4_13SM90_TMA_LOADES1C_vS1D_EENS_8epilogue10collective6detail29Sm90TmaWarpSpecializedAdapterINS1H_15DefaultEpilogueISJ_SK_SK_NS1G_6thread17LinearCombinationISJ_Li1EffLNS1L_9ScaleType4KindE0ELNS_15FloatRoundStyleE2ESJ_EENS1_15EpilogueDefaultEEEEEvvEEEEvNT_6ParamsE --------------------------
	.section	.nv.shared._ZN7cutlass13device_kernelINS_4gemm6kernel13GemmUniversalIN4cute5tupleIJiiiiEEENS1_10collective13CollectiveMmaINS1_34MainloopSm90TmaGmmaWarpSpecializedILi3ENS5_IJNS4_1CILi1EEENSA_ILi2EEESB_EEENS1_35KernelTmaWarpSpecializedCooperativeEEENS5_IJNSA_ILi256EEESG_NSA_ILi64EEEEEENS_6half_tENS5_IJlSB_lEEESJ_SK_NS4_8TiledMMAINS4_8MMA_AtomIJNS4_4SM904GMMA26MMA_64x256x16_F32F16F16_SSILNSO_5MajorE0ELSQ_0ELNSO_7ScaleInE1ELSR_1EEEEEENS4_6LayoutINS5_IJSC_SB_SB_EEENS5_IJSB_NSA_ILi0EEESW_EEEEENS5_IJNS4_10UnderscoreESZ_SZ_EEEEENS4_23SM90_TMA_LOAD_MULTICASTENS4_14ComposedLayoutINS4_7SwizzleILi3ELi4ELi3EEENS4_18smem_ptr_flag_bitsILi16EEENSU_INS5_IJNSA_ILi8EEESH_EEENS5_IJSH_SB_EEEEEEEvNS4_8identityENS4_13SM90_TMA_LOADES1C_vS1D_EENS_8epilogue10collective6detail29Sm90TmaWarpSpecializedAdapterINS1H_15DefaultEpilogueISJ_SK_SK_NS1G_6thread17LinearCombinationISJ_Li1EffLNS1L_9ScaleType4KindE0ELNS_15FloatRoundStyleE2ESJ_EENS1_15EpilogueDefaultEEEEEvvEEEEvNT_6ParamsE,"aw",@nobits
	.sectionflags	@""
	.align	16
	.zero		1024


//--------------------- .nv.shared.reserved.0     --------------------------
	.section	.nv.shared.reserved.0,"aw",@nobits
	.weak		__nv_reservedSMEM_offset_0_alias
	.size		__nv_reservedSMEM_offset_0_alias, 0, 0
	.other		__nv_reservedSMEM_offset_0_alias,@"STO_CUDA_RESERVED_SHARED STV_DEFAULT"
__nv_reservedSMEM_offset_0_alias:
	.zero		0


//--------------------- .nv.global                --------------------------
	.section	.nv.global,"aw",@nobits
.nv.global:
	.type		_ZN39_INTERNAL_de36d683_4_k_cu_393c99e7_27104cute1_E,@object
	.size		_ZN39_INTERNAL_de36d683_4_k_cu_393c99e7_27104cute1_E,(_ZN39_INTERNAL_de36d683_4_k_cu_393c99e7_27104cuda3std3__45__cpo6cbeginE - _ZN39_INTERNAL_de36d683_4_k_cu_393c99e7_27104cute1_E)
_ZN39_INTERNAL_de36d683_4_k_cu_393c99e7_27104cute1_E:
	.zero		1
	.type		_ZN39_INTERNAL_de36d683_4_k_cu_393c99e7_27104cuda3std3__45__cpo6cbeginE,@object
	.size		_ZN39_INTERNAL_de36d683_4_k_cu_393c99e7_27104cuda3std3__45__cpo6cbeginE,(_ZN39_INTERNAL_de36d683_4_k_cu_393c99e7_27104cuda3std3__48in_placeE - _ZN39_INTERNAL_de36d683_4_k_cu_393c99e7_27104cuda3std3__45__cpo6cbeginE)
_ZN39_INTERNAL_de36d683_4_k_cu_393c99e7_27104cuda3std3__45__cpo6cbeginE:
	.zero		1
	.type		_ZN39_INTERNAL_de36d683_4_k_cu_393c99e7_27104cuda3std3__48in_placeE,@object
	.size		_ZN39_INTERNAL_de36d683_4_k_cu_393c99e7_27104cuda3std3__48in_placeE,(_ZN39_INTERNAL_de36d683_4_k_cu_393c99e7_27104cuda3std6ranges3__45__cpo9iter_moveE - _ZN39_INTERNAL_de36d683_4_k_cu_393c99e7_27104cuda3std3__48in_placeE)
_ZN39_INTERNAL_de36d683_4_k_cu_393c99e7_27104cuda3std3__48in_placeE:
	.zero		1
	.type		_ZN39_INTERNAL_de36d683_4_k_cu_393c99e7_27104cuda3std6ranges3__45__cpo9iter_moveE,@object
	.size		_ZN39_INTERNAL_de36d683_4_k_cu_393c99e7_27104cuda3std6ranges3__45__cpo9iter_moveE,(_ZN39_INTERNAL_de36d683_4_k_cu_393c99e7_27104cuda3std3__45__cpo5beginE - _ZN39_INTERNAL_de36d683_4_k_cu_393c99e7_27104cuda3std6ranges3__45__cpo9iter_moveE)
_ZN39_INTERNAL_de36d683_4_k_cu_393c99e7_27104cuda3std6ranges3__45__cpo9iter_moveE:
	.zero		1
	.type		_ZN39_INTERNAL_de36d683_4_k_cu_393c99e7_27104cuda3std3__45__cpo5beginE,@object
	.size		_ZN39_INTERNAL_de36d683_4_k_cu_393c99e7_27104cuda3std3__45__cpo5beginE,(_ZN39_INTERNAL_de36d683_4_k_cu_393c99e7_27104cuda3std3__441_GLOBAL__N__de36d683_4_k_cu_393c99e7_27106ignoreE - _ZN39_INTERNAL_de36d683_4_k_cu_393c99e7_27104cuda3std3__45__cpo5beginE)
_ZN39_INTERNAL_de36d683_4_k_cu_393c99e7_27104cuda3std3__45__cpo5beginE:
	.zero		1
	.type		_ZN39_INTERNAL_de36d683_4_k_cu_393c99e7_27104cuda3std3__441_GLOBAL__N__de36d683_4_k_cu_393c99e7_27106ignoreE,@object
	.size		_ZN39_INTERNAL_de36d683_4_k_cu_393c99e7_27104cuda3std3__441_GLOBAL__N__de36d683_4_k_cu_393c99e7_27106ignoreE,(_ZN39_INTERNAL_de36d683_4_k_cu_393c99e7_27104cute7productE - _ZN39_INTERNAL_de36d683_4_k_cu_393c99e7_27104cuda3std3__441_GLOBAL__N__de36d683_4_k_cu_393c99e7_27106ignoreE)
_ZN39_INTERNAL_de36d683_4_k_cu_393c99e7_27104cuda3std3__441_GLOBAL__N__de36d683_4_k_cu_393c99e7_27106ignoreE:
	.zero		1
	.type		_ZN39_INTERNAL_de36d683_4_k_cu_393c99e7_27104cute7productE,@object
	.size		_ZN39_INTERNAL_de36d683_4_k_cu_393c99e7_27104cute7productE,(_ZN39_INTERNAL_de36d683_4_k_cu_393c99e7_27104cuda3std3__45__cpo3endE - _ZN39_INTERNAL_de36d683_4_k_cu_393c99e7_27104cute7productE)
_ZN39_INTERNAL_de36d683_4_k_cu_393c99e7_27104cute7productE:
	.zero		1
	.type		_ZN39_INTERNAL_de36d683_4_k_cu_393c99e7_27104cuda3std3__45__cpo3endE,@object
	.size		_ZN39_INTERNAL_de36d683_4_k_cu_393c99e7_27104cuda3std3__45__cpo3endE,(_ZN39_INTERNAL_de36d683_4_k_cu_393c99e7_27104cuda3std3__419piecewise_constructE - _ZN39_INTERNAL_de36d683_4_k_cu_393c99e7_27104cuda3std3__45__cpo3endE)
_ZN39_INTERNAL_de36d683_4_k_cu_393c99e7_27104cuda3std3__45__cpo3endE:
	.zero		1
	.type		_ZN39_INTERNAL_de36d683_4_k_cu_393c99e7_27104cuda3std3__419piecewise_constructE,@object
	.size		_ZN39_INTERNAL_de36d683_4_k_cu_393c99e7_27104cuda3std3__419piecewise_constructE,(_ZN39_INTERNAL_de36d683_4_k_cu_393c99e7_27104cuda3std3__45__cpo4cendE - _ZN39_INTERNAL_de36d683_4_k_cu_393c99e7_27104cuda3std3__419piecewise_constructE)
_ZN39_INTERNAL_de36d683_4_k_cu_393c99e7_27104cuda3std3__419piecewise_constructE:
	.zero		1
	.type		_ZN39_INTERNAL_de36d683_4_k_cu_393c99e7_27104cuda3std3__45__cpo4cendE,@object
	.size		_ZN39_INTERNAL_de36d683_4_k_cu_393c99e7_27104cuda3std3__45__cpo4cendE,(_ZN39_INTERNAL_de36d683_4_k_cu_393c99e7_27104cuda3std6ranges3__45__cpo4swapE - _ZN39_INTERNAL_de36d683_4_k_cu_393c99e7_27104cuda3std3__45__cpo4cendE)
_ZN39_INTERNAL_de36d683_4_k_cu_393c99e7_27104cuda3std3__45__cpo4cendE:
	.zero		1
	.type		_ZN39_INTERNAL_de36d683_4_k_cu_393c99e7_27104cuda3std6ranges3__45__cpo4swapE,@object
	.size		_ZN39_INTERNAL_de36d683_4_k_cu_393c99e7_27104cuda3std6ranges3__45__cpo4swapE,(.L_8 - _ZN39_INTERNAL_de36d683_4_k_cu_393c99e7_27104cuda3std6ranges3__45__cpo4swapE)
_ZN39_INTERNAL_de36d683_4_k_cu_393c99e7_27104cuda3std6ranges3__45__cpo4swapE:
	.zero		1
.L_8:


//--------------------- .nv.constant0._ZN7cutlass13device_kernelINS_4gemm6kernel13GemmUniversalIN4cute5tupleIJiiiiEEENS1_10collective13CollectiveMmaINS1_34MainloopSm90TmaGmmaWarpSpecializedILi3ENS5_IJNS4_1CILi1EEENSA_ILi2EEESB_EEENS1_35KernelTmaWarpSpecializedCooperativeEEENS5_IJNSA_ILi256EEESG_NSA_ILi64EEEEEENS_6half_tENS5_IJlSB_lEEESJ_SK_NS4_8TiledMMAINS4_8MMA_AtomIJNS4_4SM904GMMA26MMA_64x256x16_F32F16F16_SSILNSO_5MajorE0ELSQ_0ELNSO_7ScaleInE1ELSR_1EEEEEENS4_6LayoutINS5_IJSC_SB_SB_EEENS5_IJSB_NSA_ILi0EEESW_EEEEENS5_IJNS4_10UnderscoreESZ_SZ_EEEEENS4_23SM90_TMA_LOAD_MULTICASTENS4_14ComposedLayoutINS4_7SwizzleILi3ELi4ELi3EEENS4_18smem_ptr_flag_bitsILi16EEENSU_INS5_IJNSA_ILi8EEESH_EEENS5_IJSH_SB_EEEEEEEvNS4_8identityENS4_13SM90_TMA_LOADES1C_vS1D_EENS_8epilogue10collective6detail29Sm90TmaWarpSpecializedAdapterINS1H_15DefaultEpilogueISJ_SK_SK_NS1G_6thread17LinearCombinationISJ_Li1EffLNS1L_9ScaleType4KindE0ELNS_15FloatRoundStyleE2ESJ_EENS1_15EpilogueDefaultEEEEEvvEEEEvNT_6ParamsE --------------------------
	.section	.nv.constant0._ZN7cutlass13device_kernelINS_4gemm6kernel13GemmUniversalIN4cute5tupleIJiiiiEEENS1_10collective13CollectiveMmaINS1_34MainloopSm90TmaGmmaWarpSpecializedILi3ENS5_IJNS4_1CILi1EEENSA_ILi2EEESB_EEENS1_35KernelTmaWarpSpecializedCooperativeEEENS5_IJNSA_ILi256EEESG_NSA_ILi64EEEEEENS_6half_tENS5_IJlSB_lEEESJ_SK_NS4_8TiledMMAINS4_8MMA_AtomIJNS4_4SM904GMMA26MMA_64x256x16_F32F16F16_SSILNSO_5MajorE0ELSQ_0ELNSO_7ScaleInE1ELSR_1EEEEEENS4_6LayoutINS5_IJSC_SB_SB_EEENS5_IJSB_NSA_ILi0EEESW_EEEEENS5_IJNS4_10UnderscoreESZ_SZ_EEEEENS4_23SM90_TMA_LOAD_MULTICASTENS4_14ComposedLayoutINS4_7SwizzleILi3ELi4ELi3EEENS4_18smem_ptr_flag_bitsILi16EEENSU_INS5_IJNSA_ILi8EEESH_EEENS5_IJSH_SB_EEEEEEEvNS4_8identityENS4_13SM90_TMA_LOADES1C_vS1D_EENS_8epilogue10collective6detail29Sm90TmaWarpSpecializedAdapterINS1H_15DefaultEpilogueISJ_SK_SK_NS1G_6thread17LinearCombinationISJ_Li1EffLNS1L_9ScaleType4KindE0ELNS_15FloatRoundStyleE2ESJ_EENS1_15EpilogueDefaultEEEEEvvEEEEvNT_6ParamsE,"a",@progbits
	.sectionflags	@""
	.align	4
.nv.constant0._ZN7cutlass13device_kernelINS_4gemm6kernel13GemmUniversalIN4cute5tupleIJiiiiEEENS1_10collective13CollectiveMmaINS1_34MainloopSm90TmaGmmaWarpSpecializedILi3ENS5_IJNS4_1CILi1EEENSA_ILi2EEESB_EEENS1_35KernelTmaWarpSpecializedCooperativeEEENS5_IJNSA_ILi256EEESG_NSA_ILi64EEEEEENS_6half_tENS5_IJlSB_lEEESJ_SK_NS4_8TiledMMAINS4_8MMA_AtomIJNS4_4SM904GMMA26MMA_64x256x16_F32F16F16_SSILNSO_5MajorE0ELSQ_0ELNSO_7ScaleInE1ELSR_1EEEEEENS4_6LayoutINS5_IJSC_SB_SB_EEENS5_IJSB_NSA_ILi0EEESW_EEEEENS5_IJNS4_10UnderscoreESZ_SZ_EEEEENS4_23SM90_TMA_LOAD_MULTICASTENS4_14ComposedLayoutINS4_7SwizzleILi3ELi4ELi3EEENS4_18smem_ptr_flag_bitsILi16EEENSU_INS5_IJNSA_ILi8EEESH_EEENS5_IJSH_SB_EEEEEEEvNS4_8identityENS4_13SM90_TMA_LOADES1C_vS1D_EENS_8epilogue10collective6detail29Sm90TmaWarpSpecializedAdapterINS1H_15DefaultEpilogueISJ_SK_SK_NS1G_6thread17LinearCombinationISJ_Li1EffLNS1L_9ScaleType4KindE0ELNS_15FloatRoundStyleE2ESJ_EENS1_15EpilogueDefaultEEEEEvvEEEEvNT_6ParamsE:
	.zero		1664


//--------------------- SYMBOLS --------------------------

	.type		.nv.reservedSmem.offset0,@object
	.size		.nv.reservedSmem.offset0,0x4
	.type		__assertfail,@function
